	.target	sm_90a

	.elftype	@"ET_EXEC"


//--------------------- .note.nv.tkinfo           --------------------------
	.section	.note.nv.tkinfo,"",@"SHT_NOTE"
	.sectionflags	@"SHF_NOTE_NV_TKINFO"
	.tkinfo
        /*0018*/ 	.word	0x00000002
        /*0030*/ 	.string	""
        /*0030*/ 	.string	"ptxas"
        /*0030*/ 	.string	"Cuda compilation tools, release 13.0, V13.0.88"
        /*0030*/ 	.string	"Build cuda_13.0.r13.0/compiler.36424714_0"
        /*0030*/ 	.string	"-arch sm_90a -m 64 "



//--------------------- .note.nv.cuinfo           --------------------------
	.section	.note.nv.cuinfo,"",@"SHT_NOTE"
	.sectionflags	@"SHF_NOTE_NV_CUINFO"
        /*0018*/ 	.short	0x0002
        /*001a*/ 	.short	0x005a
        /*001c*/ 	.short	0x0082
	.zero		2


//--------------------- .nv.info                  --------------------------
	.section	.nv.info,"",@"SHT_CUDA_INFO"
	.align	4


	//----- nvinfo : EIATTR_REGCOUNT
	.align		4
        /*0000*/ 	.byte	0x04, 0x2f
        /*0002*/ 	.short	(.L_15 - .L_14)
	.align		4
.L_14:
        /*0004*/ 	.word	index@(_ZN7cutlass13device_kernelINS_4gemm6kernel13GemmUniversalIN4cute5tupleIJiiiiEEENS1_10collective13CollectiveMmaINS1_34MainloopSm90TmaGmmaWarpSpecializedILi4ENS5_IJNS4_1CILi4EEESB_NSA_ILi1EEEEEENS1_35KernelTmaWarpSpecializedCooperativeEEENS5_IJNSA_ILi128EEESG_NSA_ILi64EEEEEENS_6half_tENS5_IJlSC_lEEESJ_NS5_IJSC_llEEENS4_8TiledMMAINS4_8MMA_AtomIJNS4_4SM904GMMA26MMA_64x128x16_F32F16F16_SSILNSP_5MajorE0ELSR_1ELNSP_7ScaleInE1ELSS_1EEEEEENS4_6LayoutINS5_IJNSA_ILi2EEESC_SC_EEENS5_IJSC_NSA_ILi0EEESY_EEEEENS5_IJNS4_10UnderscoreES11_S11_EEEEENS4_23SM90_TMA_LOAD_MULTICASTENS4_14ComposedLayoutINS4_7SwizzleILi3ELi4ELi3EEENS4_18smem_ptr_flag_bitsILi16EEENSV_INS5_IJNSA_ILi8EEESH_EEENS5_IJSH_SC_EEEEEEEvNS4_8identityES14_NS15_IS17_S19_NSV_INS5_IJSH_S1A_EEENS5_IJSC_SH_EEEEEEEvS1F_EENS_8epilogue10collective6detail29Sm90TmaWarpSpecializedAdapterINS1M_15DefaultEpilogueISJ_SK_SK_NS1L_6thread17LinearCombinationISJ_Li1EffLNS1Q_9ScaleType4KindE0ELNS_15FloatRoundStyleE2ESJ_EENS1_15EpilogueDefaultEEEEEvvEEEEvNT_6ParamsE)
        /*0008*/ 	.word	0x000000a8


	//----- nvinfo : EIATTR_FRAME_SIZE
	.align		4
.L_15:
        /*000c*/ 	.byte	0x04, 0x11
        /*000e*/ 	.short	(.L_17 - .L_16)
	.align		4
.L_16:
        /*0010*/ 	.word	index@(_ZN7cutlass13device_kernelINS_4gemm6kernel13GemmUniversalIN4cute5tupleIJiiiiEEENS1_10collective13CollectiveMmaINS1_34MainloopSm90TmaGmmaWarpSpecializedILi4ENS5_IJNS4_1CILi4EEESB_NSA_ILi1EEEEEENS1_35KernelTmaWarpSpecializedCooperativeEEENS5_IJNSA_ILi128EEESG_NSA_ILi64EEEEEENS_6half_tENS5_IJlSC_lEEESJ_NS5_IJSC_llEEENS4_8TiledMMAINS4_8MMA_AtomIJNS4_4SM904GMMA26MMA_64x128x16_F32F16F16_SSILNSP_5MajorE0ELSR_1ELNSP_7ScaleInE1ELSS_1EEEEEENS4_6LayoutINS5_IJNSA_ILi2EEESC_SC_EEENS5_IJSC_NSA_ILi0EEESY_EEEEENS5_IJNS4_10UnderscoreES11_S11_EEEEENS4_23SM90_TMA_LOAD_MULTICASTENS4_14ComposedLayoutINS4_7SwizzleILi3ELi4ELi3EEENS4_18smem_ptr_flag_bitsILi16EEENSV_INS5_IJNSA_ILi8EEESH_EEENS5_IJSH_SC_EEEEEEEvNS4_8identityES14_NS15_IS17_S19_NSV_INS5_IJSH_S1A_EEENS5_IJSC_SH_EEEEEEEvS1F_EENS_8epilogue10collective6detail29Sm90TmaWarpSpecializedAdapterINS1M_15DefaultEpilogueISJ_SK_SK_NS1L_6thread17LinearCombinationISJ_Li1EffLNS1Q_9ScaleType4KindE0ELNS_15FloatRoundStyleE2ESJ_EENS1_15EpilogueDefaultEEEEEvvEEEEvNT_6ParamsE)
        /*0014*/ 	.word	0x00000000


	//----- nvinfo : EIATTR_MIN_STACK_SIZE
	.align		4
.L_17:
        /*0018*/ 	.byte	0x04, 0x12
        /*001a*/ 	.short	(.L_19 - .L_18)
	.align		4
.L_18:
        /*001c*/ 	.word	index@(_ZN7cutlass13device_kernelINS_4gemm6kernel13GemmUniversalIN4cute5tupleIJiiiiEEENS1_10collective13CollectiveMmaINS1_34MainloopSm90TmaGmmaWarpSpecializedILi4ENS5_IJNS4_1CILi4EEESB_NSA_ILi1EEEEEENS1_35KernelTmaWarpSpecializedCooperativeEEENS5_IJNSA_ILi128EEESG_NSA_ILi64EEEEEENS_6half_tENS5_IJlSC_lEEESJ_NS5_IJSC_llEEENS4_8TiledMMAINS4_8MMA_AtomIJNS4_4SM904GMMA26MMA_64x128x16_F32F16F16_SSILNSP_5MajorE0ELSR_1ELNSP_7ScaleInE1ELSS_1EEEEEENS4_6LayoutINS5_IJNSA_ILi2EEESC_SC_EEENS5_IJSC_NSA_ILi0EEESY_EEEEENS5_IJNS4_10UnderscoreES11_S11_EEEEENS4_23SM90_TMA_LOAD_MULTICASTENS4_14ComposedLayoutINS4_7SwizzleILi3ELi4ELi3EEENS4_18smem_ptr_flag_bitsILi16EEENSV_INS5_IJNSA_ILi8EEESH_EEENS5_IJSH_SC_EEEEEEEvNS4_8identityES14_NS15_IS17_S19_NSV_INS5_IJSH_S1A_EEENS5_IJSC_SH_EEEEEEEvS1F_EENS_8epilogue10collective6detail29Sm90TmaWarpSpecializedAdapterINS1M_15DefaultEpilogueISJ_SK_SK_NS1L_6thread17LinearCombinationISJ_Li1EffLNS1Q_9ScaleType4KindE0ELNS_15FloatRoundStyleE2ESJ_EENS1_15EpilogueDefaultEEEEEvvEEEEvNT_6ParamsE)
        /*0020*/ 	.word	0x00000000
.L_19:


//--------------------- .nv.compat                --------------------------
	.section	.nv.compat,"",@"SHT_CUDA_COMPAT_INFO"
	.align	4
        /*0000*/ 	.byte	0x02, 0x09, 0x01, 0x00, 0x02, 0x02, 0x04, 0x00, 0x02, 0x05, 0x05, 0x00, 0x03, 0x07, 0x01, 0x01
        /*0010*/ 	.byte	0x02, 0x03, 0x01, 0x00, 0x02, 0x06, 0x01, 0x00, 0x04, 0x0b, 0x08, 0x00, 0x00, 0x00, 0x00, 0x00
        /*0020*/ 	.byte	0x00, 0x00, 0x00, 0x00


//--------------------- .nv.info._ZN7cutlass13device_kernelINS_4gemm6kernel13GemmUniversalIN4cute5tupleIJiiiiEEENS1_10collective13CollectiveMmaINS1_34MainloopSm90TmaGmmaWarpSpecializedILi4ENS5_IJNS4_1CILi4EEESB_NSA_ILi1EEEEEENS1_35KernelTmaWarpSpecializedCooperativeEEENS5_IJNSA_ILi128EEESG_NSA_ILi64EEEEEENS_6half_tENS5_IJlSC_lEEESJ_NS5_IJSC_llEEENS4_8TiledMMAINS4_8MMA_AtomIJNS4_4SM904GMMA26MMA_64x128x16_F32F16F16_SSILNSP_5MajorE0ELSR_1ELNSP_7ScaleInE1ELSS_1EEEEEENS4_6LayoutINS5_IJNSA_ILi2EEESC_SC_EEENS5_IJSC_NSA_ILi0EEESY_EEEEENS5_IJNS4_10UnderscoreES11_S11_EEEEENS4_23SM90_TMA_LOAD_MULTICASTENS4_14ComposedLayoutINS4_7SwizzleILi3ELi4ELi3EEENS4_18smem_ptr_flag_bitsILi16EEENSV_INS5_IJNSA_ILi8EEESH_EEENS5_IJSH_SC_EEEEEEEvNS4_8identityES14_NS15_IS17_S19_NSV_INS5_IJSH_S1A_EEENS5_IJSC_SH_EEEEEEEvS1F_EENS_8epilogue10collective6detail29Sm90TmaWarpSpecializedAdapterINS1M_15DefaultEpilogueISJ_SK_SK_NS1L_6thread17LinearCombinationISJ_Li1EffLNS1Q_9ScaleType4KindE0ELNS_15FloatRoundStyleE2ESJ_EENS1_15EpilogueDefaultEEEEEvvEEEEvNT_6ParamsE --------------------------
	.section	.nv.info._ZN7cutlass13device_kernelINS_4gemm6kernel13GemmUniversalIN4cute5tupleIJiiiiEEENS1_10collective13CollectiveMmaINS1_34MainloopSm90TmaGmmaWarpSpecializedILi4ENS5_IJNS4_1CILi4EEESB_NSA_ILi1EEEEEENS1_35KernelTmaWarpSpecializedCooperativeEEENS5_IJNSA_ILi128EEESG_NSA_ILi64EEEEEENS_6half_tENS5_IJlSC_lEEESJ_NS5_IJSC_llEEENS4_8TiledMMAINS4_8MMA_AtomIJNS4_4SM904GMMA26MMA_64x128x16_F32F16F16_SSILNSP_5MajorE0ELSR_1ELNSP_7ScaleInE1ELSS_1EEEEEENS4_6LayoutINS5_IJNSA_ILi2EEESC_SC_EEENS5_IJSC_NSA_ILi0EEESY_EEEEENS5_IJNS4_10UnderscoreES11_S11_EEEEENS4_23SM90_TMA_LOAD_MULTICASTENS4_14ComposedLayoutINS4_7SwizzleILi3ELi4ELi3EEENS4_18smem_ptr_flag_bitsILi16EEENSV_INS5_IJNSA_ILi8EEESH_EEENS5_IJSH_SC_EEEEEEEvNS4_8identityES14_NS15_IS17_S19_NSV_INS5_IJSH_S1A_EEENS5_IJSC_SH_EEEEEEEvS1F_EENS_8epilogue10collective6detail29Sm90TmaWarpSpecializedAdapterINS1M_15DefaultEpilogueISJ_SK_SK_NS1L_6thread17LinearCombinationISJ_Li1EffLNS1Q_9ScaleType4KindE0ELNS_15FloatRoundStyleE2ESJ_EENS1_15EpilogueDefaultEEEEEvvEEEEvNT_6ParamsE,"",@"SHT_CUDA_INFO"
	.sectionflags	@""
	.align	4


	//----- nvinfo : EIATTR_CUDA_API_VERSION
	.align		4
        /*0000*/ 	.byte	0x04, 0x37
        /*0002*/ 	.short	(.L_21 - .L_20)
.L_20:
        /*0004*/ 	.word	0x00000082


	//----- nvinfo : EIATTR_KPARAM_INFO
	.align		4
.L_21:
        /*0008*/ 	.byte	0x04, 0x17
        /*000a*/ 	.short	(.L_23 - .L_22)
.L_22:
        /*000c*/ 	.word	0x00000000
        /*0010*/ 	.short	0x0000
        /*0012*/ 	.short	0x0070
        /*0014*/ 	.byte	0x00, 0xf0, 0x01, 0x10


	//----- nvinfo : EIATTR_SPARSE_MMA_MASK
	.align		4
.L_23:
        /*0018*/ 	.byte	0x03, 0x50
        /*001a*/ 	.short	0x0000


	//----- nvinfo : EIATTR_MAXREG_COUNT
	.align		4
        /*001c*/ 	.byte	0x03, 0x1b
        /*001e*/ 	.short	0x00a8


	//----- nvinfo : EIATTR_NUM_BARRIERS
	.align		4
        /*0020*/ 	.byte	0x02, 0x4c
        /*0022*/ 	.byte	0x01
	.zero		1


	//----- nvinfo : EIATTR_EXTERNS
	.align		4
        /*0024*/ 	.byte	0x04, 0x0f
        /*0026*/ 	.short	(.L_25 - .L_24)


	//   ....[0]....
	.align		4
.L_24:
        /*0028*/ 	.word	index@(__assertfail)


	//----- nvinfo : EIATTR_MERCURY_ISA_VERSION
	.align		4
.L_25:
        /*002c*/ 	.byte	0x03, 0x5f
        /*002e*/ 	.short	0x0101


	//----- nvinfo : EIATTR_INT_WARP_WIDE_INSTR_OFFSETS
	.align		4
        /*0030*/ 	.byte	0x04, 0x31
        /*0032*/ 	.short	(.L_27 - .L_26)


	//   ....[0]....
.L_26:
        /*0034*/ 	.word	0x000004c0


	//   ....[1]....
        /*0038*/ 	.word	0x000004d0


	//   ....[2]....
        /*003c*/ 	.word	0x00000680


	//   ....[3]....
        /*0040*/ 	.word	0x00001f20


	//----- nvinfo : EIATTR_COOP_GROUP_MASK_REGIDS
	.align		4
.L_27:
        /*0044*/ 	.byte	0x04, 0x29
        /*0046*/ 	.short	(.L_29 - .L_28)


	//   ....[0]....
.L_28:
        /*0048*/ 	.word	0xffffffff


	//   ....[1]....
        /*004c*/ 	.word	0xffffffff


	//   ....[2]....
        /*0050*/ 	.word	0xffffffff


	//   ....[3]....
        /*0054*/ 	.word	0xffffffff


	//   ....[4]....
        /*0058*/ 	.word	0xffffffff


	//   ....[5]....
        /*005c*/ 	.word	0xffffffff


	//----- nvinfo : EIATTR_COOP_GROUP_INSTR_OFFSETS
	.align		4
.L_29:
        /*0060*/ 	.byte	0x04, 0x28
        /*0062*/ 	.short	(.L_31 - .L_30)


	//   ....[0]....
.L_30:
        /*0064*/ 	.word	0x00000060


	//   ....[1]....
        /*0068*/ 	.word	0x00000070


	//   ....[2]....
        /*006c*/ 	.word	0x00000130


	//   ....[3]....
        /*0070*/ 	.word	0x00000300


	//   ....[4]....
        /*0074*/ 	.word	0x00000820


	//   ....[5]....
        /*0078*/ 	.word	0x000014a0


	//----- nvinfo : EIATTR_REG_RECONFIG
	.align		4
.L_31:
        /*007c*/ 	.byte	0x01, 0x54
	.zero		2


	//----- nvinfo : EIATTR_SYSCALL_OFFSETS
	.align		4
        /*0080*/ 	.byte	0x04, 0x46
        /*0082*/ 	.short	(.L_33 - .L_32)


	//   ....[0]....
.L_32:
        /*0084*/ 	.word	0x00001690


	//----- nvinfo : EIATTR_MBARRIER_INSTR_OFFSETS
	.align		4
.L_33:
        /*0088*/ 	.byte	0x04, 0x39
        /*008a*/ 	.short	(.L_35 - .L_34)


	//   ....[0]....
.L_34:
        /*008c*/ 	.word	0x00000250
        /*0090*/ 	.word	0x000000ff
        /*0094*/ 	.word	0x00000000
        /*0098*/ 	.short	0x0100
        /*009a*/ 	.byte	0x08
	.zero		1


	//   ....[1]....
        /*009c*/ 	.word	0x00000260
        /*00a0*/ 	.word	0x000000ff
        /*00a4*/ 	.word	0x00000020
        /*00a8*/ 	.short	0x0100
        /*00aa*/ 	.byte	0x08
	.zero		1


	//   ....[2]....
        /*00ac*/ 	.word	0x00000270
        /*00b0*/ 	.word	0x000000ff
        /*00b4*/ 	.word	0x00000008
        /*00b8*/ 	.short	0x0100
        /*00ba*/ 	.byte	0x08
	.zero		1


	//   ....[3]....
        /*00bc*/ 	.word	0x00000280
        /*00c0*/ 	.word	0x000000ff
        /*00c4*/ 	.word	0x00000028
        /*00c8*/ 	.short	0x0100
        /*00ca*/ 	.byte	0x08
	.zero		1


	//   ....[4]....
        /*00cc*/ 	.word	0x00000290
        /*00d0*/ 	.word	0x000000ff
        /*00d4*/ 	.word	0x00000010
        /*00d8*/ 	.short	0x0100
        /*00da*/ 	.byte	0x08
	.zero		1


	//   ....[5]....
        /*00dc*/ 	.word	0x000002a0
        /*00e0*/ 	.word	0x000000ff
        /*00e4*/ 	.word	0x00000030
        /*00e8*/ 	.short	0x0100
        /*00ea*/ 	.byte	0x08
	.zero		1


	//   ....[6]....
        /*00ec*/ 	.word	0x000002b0
        /*00f0*/ 	.word	0x000000ff
        /*00f4*/ 	.word	0x00000018
        /*00f8*/ 	.short	0x0100
        /*00fa*/ 	.byte	0x08
	.zero		1


	//   ....[7]....
        /*00fc*/ 	.word	0x000002c0
        /*0100*/ 	.word	0x000000ff
        /*0104*/ 	.word	0x00000038
        /*0108*/ 	.short	0x0100
        /*010a*/ 	.byte	0x08
	.zero		1


	//   ....[8]....
        /*010c*/ 	.word	0x000006f0
        /*0110*/ 	.word	0x000000ff
        /*0114*/ 	.word	0x00000050
        /*0118*/ 	.short	0x0100
        /*011a*/ 	.byte	0x06
	.zero		1


	//   ....[9]....
        /*011c*/ 	.word	0x000007a0
        /*0120*/ 	.word	0x000000ff
        /*0124*/ 	.word	0x00000058
        /*0128*/ 	.short	0x0100
        /*012a*/ 	.byte	0x06
	.zero		1


	//   ....[10]....
        /*012c*/ 	.word	0x00001750
        /*0130*/ 	.word	0x00000003
        /*0134*/ 	.word	0x00000000
        /*0138*/ 	.short	0x010a
        /*013a*/ 	.byte	0x3f
	.zero		1


	//   ....[11]....
        /*013c*/ 	.word	0x000017b0
        /*0140*/ 	.word	0x00000003
        /*0144*/ 	.word	0x00000000
        /*0148*/ 	.short	0x010a
        /*014a*/ 	.byte	0x3f
	.zero		1


	//   ....[12]....
        /*014c*/ 	.word	0x00001b30
        /*0150*/ 	.word	0x00000005
        /*0154*/ 	.word	0x00000000
        /*0158*/ 	.short	0x010a
        /*015a*/ 	.byte	0x3f
	.zero		1


	//   ....[13]....
        /*015c*/ 	.word	0x00001b70
        /*0160*/ 	.word	0x00000005
        /*0164*/ 	.word	0x00000000
        /*0168*/ 	.short	0x010a
        /*016a*/ 	.byte	0x3f
	.zero		1


	//   ....[14]....
        /*016c*/ 	.word	0x00001dd0
        /*0170*/ 	.word	0x00000004
        /*0174*/ 	.word	0x00000000
        /*0178*/ 	.short	0x0101
        /*017a*/ 	.byte	0x3f
	.zero		1


	//   ....[15]....
        /*017c*/ 	.word	0x00001f90
        /*0180*/ 	.word	0x00000000
        /*0184*/ 	.word	0x00000000
        /*0188*/ 	.short	0x0101
        /*018a*/ 	.byte	0x3f
	.zero		1


	//   ....[16]....
        /*018c*/ 	.word	0x00007200
        /*0190*/ 	.word	0x00000014
        /*0194*/ 	.word	0x00000020
        /*0198*/ 	.short	0x010a
        /*019a*/ 	.byte	0x3f
	.zero		1


	//   ....[17]....
        /*019c*/ 	.word	0x00007650
        /*01a0*/ 	.word	0x00000004
        /*01a4*/ 	.word	0x00000058
        /*01a8*/ 	.short	0x0101
        /*01aa*/ 	.byte	0x3f
	.zero		1


	//   ....[18]....
        /*01ac*/ 	.word	0x00007d70
        /*01b0*/ 	.word	0x00000005
        /*01b4*/ 	.word	0x00000000
        /*01b8*/ 	.short	0x010a
        /*01ba*/ 	.byte	0x3f
	.zero		1


	//   ....[19]....
        /*01bc*/ 	.word	0x00007df0
        /*01c0*/ 	.word	0x00000007
        /*01c4*/ 	.word	0x00000000
        /*01c8*/ 	.short	0x010a
        /*01ca*/ 	.byte	0x3f
	.zero		1


	//   ....[20]....
        /*01cc*/ 	.word	0x00007e80
        /*01d0*/ 	.word	0x00000006
        /*01d4*/ 	.word	0x00000000
        /*01d8*/ 	.short	0x010a
        /*01da*/ 	.byte	0x3f
	.zero		1


	//   ....[21]....
        /*01dc*/ 	.word	0x00007f10
        /*01e0*/ 	.word	0x00000003
        /*01e4*/ 	.word	0x00000000
        /*01e8*/ 	.short	0x010a
        /*01ea*/ 	.byte	0x3f
	.zero		1


	//   ....[22]....
        /*01ec*/ 	.word	0x00007f70
        /*01f0*/ 	.word	0x00000003
        /*01f4*/ 	.word	0x00000000
        /*01f8*/ 	.short	0x010a
        /*01fa*/ 	.byte	0x3f
	.zero		1


	//   ....[23]....
        /*01fc*/ 	.word	0x00007fc0
        /*0200*/ 	.word	0x00000005
        /*0204*/ 	.word	0x00000000
        /*0208*/ 	.short	0x010a
        /*020a*/ 	.byte	0x3f
	.zero		1


	//   ....[24]....
        /*020c*/ 	.word	0x00008090
        /*0210*/ 	.word	0x00000014
        /*0214*/ 	.word	0x00000020
        /*0218*/ 	.short	0x010a
        /*021a*/ 	.byte	0x3f
	.zero		1


	//   ....[25]....
        /*021c*/ 	.word	0x00008160
        /*0220*/ 	.word	0x00000005
        /*0224*/ 	.word	0x00000000
        /*0228*/ 	.short	0x010a
        /*022a*/ 	.byte	0x3f
	.zero		1


	//   ....[26]....
        /*022c*/ 	.word	0x000081b0
        /*0230*/ 	.word	0x00000007
        /*0234*/ 	.word	0x00000000
        /*0238*/ 	.short	0x010a
        /*023a*/ 	.byte	0x3f
	.zero		1


	//   ....[27]....
        /*023c*/ 	.word	0x00008200
        /*0240*/ 	.word	0x00000006
        /*0244*/ 	.word	0x00000000
        /*0248*/ 	.short	0x010a
        /*024a*/ 	.byte	0x3f
	.zero		1


	//----- nvinfo : EIATTR_NUM_MBARRIERS
	.align		4
.L_35:
        /*024c*/ 	.byte	0x03, 0x38
        /*024e*/ 	.short	0x000a


	//----- nvinfo : EIATTR_EXIT_INSTR_OFFSETS
	.align		4
        /*0250*/ 	.byte	0x04, 0x1c
        /*0252*/ 	.short	(.L_37 - .L_36)


	//   ....[0]....
.L_36:
        /*0254*/ 	.word	0x000009f0


	//   ....[1]....
        /*0258*/ 	.word	0x00001200


	//   ....[2]....
        /*025c*/ 	.word	0x00006830


	//   ....[3]....
        /*0260*/ 	.word	0x00006d90


	//   ....[4]....
        /*0264*/ 	.word	0x00007f60


	//----- nvinfo : EIATTR_MAX_THREADS
	.align		4
.L_37:
        /*0268*/ 	.byte	0x04, 0x05
        /*026a*/ 	.short	(.L_39 - .L_38)
.L_38:
        /*026c*/ 	.word	0x00000180
        /*0270*/ 	.word	0x00000001
        /*0274*/ 	.word	0x00000001


	//----- nvinfo : EIATTR_CRS_STACK_SIZE
	.align		4
.L_39:
        /*0278*/ 	.byte	0x04, 0x1e
        /*027a*/ 	.short	(.L_41 - .L_40)
.L_40:
        /*027c*/ 	.word	0x00000000


	//----- nvinfo : EIATTR_CBANK_PARAM_SIZE
	.align		4
.L_41:
        /*0280*/ 	.byte	0x03, 0x19
        /*0282*/ 	.short	0x0470


	//----- nvinfo : EIATTR_PARAM_CBANK
	.align		4
        /*0284*/ 	.byte	0x04, 0x0a
        /*0286*/ 	.short	(.L_43 - .L_42)
	.align		4
.L_42:
        /*0288*/ 	.word	index@(.nv.constant0._ZN7cutlass13device_kernelINS_4gemm6kernel13GemmUniversalIN4cute5tupleIJiiiiEEENS1_10collective13CollectiveMmaINS1_34MainloopSm90TmaGmmaWarpSpecializedILi4ENS5_IJNS4_1CILi4EEESB_NSA_ILi1EEEEEENS1_35KernelTmaWarpSpecializedCooperativeEEENS5_IJNSA_ILi128EEESG_NSA_ILi64EEEEEENS_6half_tENS5_IJlSC_lEEESJ_NS5_IJSC_llEEENS4_8TiledMMAINS4_8MMA_AtomIJNS4_4SM904GMMA26MMA_64x128x16_F32F16F16_SSILNSP_5MajorE0ELSR_1ELNSP_7ScaleInE1ELSS_1EEEEEENS4_6LayoutINS5_IJNSA_ILi2EEESC_SC_EEENS5_IJSC_NSA_ILi0EEESY_EEEEENS5_IJNS4_10UnderscoreES11_S11_EEEEENS4_23SM90_TMA_LOAD_MULTICASTENS4_14ComposedLayoutINS4_7SwizzleILi3ELi4ELi3EEENS4_18smem_ptr_flag_bitsILi16EEENSV_INS5_IJNSA_ILi8EEESH_EEENS5_IJSH_SC_EEEEEEEvNS4_8identityES14_NS15_IS17_S19_NSV_INS5_IJSH_S1A_EEENS5_IJSC_SH_EEEEEEEvS1F_EENS_8epilogue10collective6detail29Sm90TmaWarpSpecializedAdapterINS1M_15DefaultEpilogueISJ_SK_SK_NS1L_6thread17LinearCombinationISJ_Li1EffLNS1Q_9ScaleType4KindE0ELNS_15FloatRoundStyleE2ESJ_EENS1_15EpilogueDefaultEEEEEvvEEEEvNT_6ParamsE)
        /*028c*/ 	.short	0x0210
        /*028e*/ 	.short	0x0470


	//----- nvinfo : EIATTR_SW_WAR
	.align		4
.L_43:
        /*0290*/ 	.byte	0x04, 0x36
        /*0292*/ 	.short	(.L_45 - .L_44)
.L_44:
        /*0294*/ 	.word	0x00000008
.L_45:


//--------------------- .nv.callgraph             --------------------------
	.section	.nv.callgraph,"",@"SHT_CUDA_CALLGRAPH"
	.align	4
	.sectionentsize	8
	.align		4
        /*0000*/ 	.word	0x00000000
	.align		4
        /*0004*/ 	.word	0xffffffff
	.align		4
        /*0008*/ 	.word	index@(_ZN7cutlass13device_kernelINS_4gemm6kernel13GemmUniversalIN4cute5tupleIJiiiiEEENS1_10collective13CollectiveMmaINS1_34MainloopSm90TmaGmmaWarpSpecializedILi4ENS5_IJNS4_1CILi4EEESB_NSA_ILi1EEEEEENS1_35KernelTmaWarpSpecializedCooperativeEEENS5_IJNSA_ILi128EEESG_NSA_ILi64EEEEEENS_6half_tENS5_IJlSC_lEEESJ_NS5_IJSC_llEEENS4_8TiledMMAINS4_8MMA_AtomIJNS4_4SM904GMMA26MMA_64x128x16_F32F16F16_SSILNSP_5MajorE0ELSR_1ELNSP_7ScaleInE1ELSS_1EEEEEENS4_6LayoutINS5_IJNSA_ILi2EEESC_SC_EEENS5_IJSC_NSA_ILi0EEESY_EEEEENS5_IJNS4_10UnderscoreES11_S11_EEEEENS4_23SM90_TMA_LOAD_MULTICASTENS4_14ComposedLayoutINS4_7SwizzleILi3ELi4ELi3EEENS4_18smem_ptr_flag_bitsILi16EEENSV_INS5_IJNSA_ILi8EEESH_EEENS5_IJSH_SC_EEEEEEEvNS4_8identityES14_NS15_IS17_S19_NSV_INS5_IJSH_S1A_EEENS5_IJSC_SH_EEEEEEEvS1F_EENS_8epilogue10collective6detail29Sm90TmaWarpSpecializedAdapterINS1M_15DefaultEpilogueISJ_SK_SK_NS1L_6thread17LinearCombinationISJ_Li1EffLNS1Q_9ScaleType4KindE0ELNS_15FloatRoundStyleE2ESJ_EENS1_15EpilogueDefaultEEEEEvvEEEEvNT_6ParamsE)
	.align		4
        /*000c*/ 	.word	index@(__assertfail)
	.align		4
        /*0010*/ 	.word	0x00000000
	.align		4
        /*0014*/ 	.word	0xfffffffe
	.align		4
        /*0018*/ 	.word	0x00000000
	.align		4
        /*001c*/ 	.word	0xfffffffd
	.align		4
        /*0020*/ 	.word	0x00000000
	.align		4
        /*0024*/ 	.word	0xfffffffc


//--------------------- .nv.constant4             --------------------------
	.section	.nv.constant4,"a",@progbits
	.align	8
	.align		8
.nv.constant4:
        /*0000*/ 	.dword	__assertfail
	.align		8
        /*0008*/ 	.dword	__unnamed_1
	.align		8
        /*0010*/ 	.dword	_ZN40_INTERNAL_90fc784c_4_k_cu_604da485_294904cuda3std3__45__cpo5beginE
	.align		8
        /*0018*/ 	.dword	_ZN40_INTERNAL_90fc784c_4_k_cu_604da485_294904cuda3std3__45__cpo3endE
	.align		8
        /*0020*/ 	.dword	_ZN40_INTERNAL_90fc784c_4_k_cu_604da485_294904cuda3std3__45__cpo6cbeginE
	.align		8
        /*0028*/ 	.dword	_ZN40_INTERNAL_90fc784c_4_k_cu_604da485_294904cuda3std3__45__cpo4cendE
	.align		8
        /*0030*/ 	.dword	_ZN40_INTERNAL_90fc784c_4_k_cu_604da485_294904cuda3std3__442_GLOBAL__N__90fc784c_4_k_cu_604da485_294906ignoreE
	.align		8
        /*0038*/ 	.dword	_ZN40_INTERNAL_90fc784c_4_k_cu_604da485_294904cuda3std3__419piecewise_constructE
	.align		8
        /*0040*/ 	.dword	_ZN40_INTERNAL_90fc784c_4_k_cu_604da485_294904cuda3std3__48in_placeE
	.align		8
        /*0048*/ 	.dword	_ZN40_INTERNAL_90fc784c_4_k_cu_604da485_294904cuda3std6ranges3__45__cpo4swapE
	.align		8
        /*0050*/ 	.dword	_ZN40_INTERNAL_90fc784c_4_k_cu_604da485_294904cuda3std6ranges3__45__cpo9iter_moveE
	.align		8
        /*0058*/ 	.dword	_ZN40_INTERNAL_90fc784c_4_k_cu_604da485_294904cute7productE
	.align		8
        /*0060*/ 	.dword	_ZN40_INTERNAL_90fc784c_4_k_cu_604da485_294904cute1_E
	.align		8
        /*0068*/ 	.dword	$str$22
	.align		8
        /*0070*/ 	.dword	$str$23


//--------------------- .text._ZN7cutlass13device_kernelINS_4gemm6kernel13GemmUniversalIN4cute5tupleIJiiiiEEENS1_10collective13CollectiveMmaINS1_34MainloopSm90TmaGmmaWarpSpecializedILi4ENS5_IJNS4_1CILi4EEESB_NSA_ILi1EEEEEENS1_35KernelTmaWarpSpecializedCooperativeEEENS5_IJNSA_ILi128EEESG_NSA_ILi64EEEEEENS_6half_tENS5_IJlSC_lEEESJ_NS5_IJSC_llEEENS4_8TiledMMAINS4_8MMA_AtomIJNS4_4SM904GMMA26MMA_64x128x16_F32F16F16_SSILNSP_5MajorE0ELSR_1ELNSP_7ScaleInE1ELSS_1EEEEEENS4_6LayoutINS5_IJNSA_ILi2EEESC_SC_EEENS5_IJSC_NSA_ILi0EEESY_EEEEENS5_IJNS4_10UnderscoreES11_S11_EEEEENS4_23SM90_TMA_LOAD_MULTICASTENS4_14ComposedLayoutINS4_7SwizzleILi3ELi4ELi3EEENS4_18smem_ptr_flag_bitsILi16EEENSV_INS5_IJNSA_ILi8EEESH_EEENS5_IJSH_SC_EEEEEEEvNS4_8identityES14_NS15_IS17_S19_NSV_INS5_IJSH_S1A_EEENS5_IJSC_SH_EEEEEEEvS1F_EENS_8epilogue10collective6detail29Sm90TmaWarpSpecializedAdapterINS1M_15DefaultEpilogueISJ_SK_SK_NS1L_6thread17LinearCombinationISJ_Li1EffLNS1Q_9ScaleType4KindE0ELNS_15FloatRoundStyleE2ESJ_EENS1_15EpilogueDefaultEEEEEvvEEEEvNT_6ParamsE --------------------------
	.section	.text._ZN7cutlass13device_kernelINS_4gemm6kernel13GemmUniversalIN4cute5tupleIJiiiiEEENS1_10collective13CollectiveMmaINS1_34MainloopSm90TmaGmmaWarpSpecializedILi4ENS5_IJNS4_1CILi4EEESB_NSA_ILi1EEEEEENS1_35KernelTmaWarpSpecializedCooperativeEEENS5_IJNSA_ILi128EEESG_NSA_ILi64EEEEEENS_6half_tENS5_IJlSC_lEEESJ_NS5_IJSC_llEEENS4_8TiledMMAINS4_8MMA_AtomIJNS4_4SM904GMMA26MMA_64x128x16_F32F16F16_SSILNSP_5MajorE0ELSR_1ELNSP_7ScaleInE1ELSS_1EEEEEENS4_6LayoutINS5_IJNSA_ILi2EEESC_SC_EEENS5_IJSC_NSA_ILi0EEESY_EEEEENS5_IJNS4_10UnderscoreES11_S11_EEEEENS4_23SM90_TMA_LOAD_MULTICASTENS4_14ComposedLayoutINS4_7SwizzleILi3ELi4ELi3EEENS4_18smem_ptr_flag_bitsILi16EEENSV_INS5_IJNSA_ILi8EEESH_EEENS5_IJSH_SC_EEEEEEEvNS4_8identityES14_NS15_IS17_S19_NSV_INS5_IJSH_S1A_EEENS5_IJSC_SH_EEEEEEEvS1F_EENS_8epilogue10collective6detail29Sm90TmaWarpSpecializedAdapterINS1M_15DefaultEpilogueISJ_SK_SK_NS1L_6thread17LinearCombinationISJ_Li1EffLNS1Q_9ScaleType4KindE0ELNS_15FloatRoundStyleE2ESJ_EENS1_15EpilogueDefaultEEEEEvvEEEEvNT_6ParamsE,"ax",@progbits
	.align	128
.text._ZN7cutlass13device_kernelINS_4gemm6kernel13GemmUniversalIN4cute5tupleIJiiiiEEENS1_10collective13CollectiveMmaINS1_34MainloopSm90TmaGmmaWarpSpecializedILi4ENS5_IJNS4_1CILi4EEESB_NSA_ILi1EEEEEENS1_35KernelTmaWarpSpecializedCooperativeEEENS5_IJNSA_ILi128EEESG_NSA_ILi64EEEEEENS_6half_tENS5_IJlSC_lEEESJ_NS5_IJSC_llEEENS4_8TiledMMAINS4_8MMA_AtomIJNS4_4SM904GMMA26MMA_64x128x16_F32F16F16_SSILNSP_5MajorE0ELSR_1ELNSP_7ScaleInE1ELSS_1EEEEEENS4_6LayoutINS5_IJNSA_ILi2EEESC_SC_EEENS5_IJSC_NSA_ILi0EEESY_EEEEENS5_IJNS4_10UnderscoreES11_S11_EEEEENS4_23SM90_TMA_LOAD_MULTICASTENS4_14ComposedLayoutINS4_7SwizzleILi3ELi4ELi3EEENS4_18smem_ptr_flag_bitsILi16EEENSV_INS5_IJNSA_ILi8EEESH_EEENS5_IJSH_SC_EEEEEEEvNS4_8identityES14_NS15_IS17_S19_NSV_INS5_IJSH_S1A_EEENS5_IJSC_SH_EEEEEEEvS1F_EENS_8epilogue10collective6detail29Sm90TmaWarpSpecializedAdapterINS1M_15DefaultEpilogueISJ_SK_SK_NS1L_6thread17LinearCombinationISJ_Li1EffLNS1Q_9ScaleType4KindE0ELNS_15FloatRoundStyleE2ESJ_EENS1_15EpilogueDefaultEEEEEvvEEEEvNT_6ParamsE:
        .type           _ZN7cutlass13device_kernelINS_4gemm6kernel13GemmUniversalIN4cute5tupleIJiiiiEEENS1_10collective13CollectiveMmaINS1_34MainloopSm90TmaGmmaWarpSpecializedILi4ENS5_IJNS4_1CILi4EEESB_NSA_ILi1EEEEEENS1_35KernelTmaWarpSpecializedCooperativeEEENS5_IJNSA_ILi128EEESG_NSA_ILi64EEEEEENS_6half_tENS5_IJlSC_lEEESJ_NS5_IJSC_llEEENS4_8TiledMMAINS4_8MMA_AtomIJNS4_4SM904GMMA26MMA_64x128x16_F32F16F16_SSILNSP_5MajorE0ELSR_1ELNSP_7ScaleInE1ELSS_1EEEEEENS4_6LayoutINS5_IJNSA_ILi2EEESC_SC_EEENS5_IJSC_NSA_ILi0EEESY_EEEEENS5_IJNS4_10UnderscoreES11_S11_EEEEENS4_23SM90_TMA_LOAD_MULTICASTENS4_14ComposedLayoutINS4_7SwizzleILi3ELi4ELi3EEENS4_18smem_ptr_flag_bitsILi16EEENSV_INS5_IJNSA_ILi8EEESH_EEENS5_IJSH_SC_EEEEEEEvNS4_8identityES14_NS15_IS17_S19_NSV_INS5_IJSH_S1A_EEENS5_IJSC_SH_EEEEEEEvS1F_EENS_8epilogue10collective6detail29Sm90TmaWarpSpecializedAdapterINS1M_15DefaultEpilogueISJ_SK_SK_NS1L_6thread17LinearCombinationISJ_Li1EffLNS1Q_9ScaleType4KindE0ELNS_15FloatRoundStyleE2ESJ_EENS1_15EpilogueDefaultEEEEEvvEEEEvNT_6ParamsE,@function
        .size           _ZN7cutlass13device_kernelINS_4gemm6kernel13GemmUniversalIN4cute5tupleIJiiiiEEENS1_10collective13CollectiveMmaINS1_34MainloopSm90TmaGmmaWarpSpecializedILi4ENS5_IJNS4_1CILi4EEESB_NSA_ILi1EEEEEENS1_35KernelTmaWarpSpecializedCooperativeEEENS5_IJNSA_ILi128EEESG_NSA_ILi64EEEEEENS_6half_tENS5_IJlSC_lEEESJ_NS5_IJSC_llEEENS4_8TiledMMAINS4_8MMA_AtomIJNS4_4SM904GMMA26MMA_64x128x16_F32F16F16_SSILNSP_5MajorE0ELSR_1ELNSP_7ScaleInE1ELSS_1EEEEEENS4_6LayoutINS5_IJNSA_ILi2EEESC_SC_EEENS5_IJSC_NSA_ILi0EEESY_EEEEENS5_IJNS4_10UnderscoreES11_S11_EEEEENS4_23SM90_TMA_LOAD_MULTICASTENS4_14ComposedLayoutINS4_7SwizzleILi3ELi4ELi3EEENS4_18smem_ptr_flag_bitsILi16EEENSV_INS5_IJNSA_ILi8EEESH_EEENS5_IJSH_SC_EEEEEEEvNS4_8identityES14_NS15_IS17_S19_NSV_INS5_IJSH_S1A_EEENS5_IJSC_SH_EEEEEEEvS1F_EENS_8epilogue10collective6detail29Sm90TmaWarpSpecializedAdapterINS1M_15DefaultEpilogueISJ_SK_SK_NS1L_6thread17LinearCombinationISJ_Li1EffLNS1Q_9ScaleType4KindE0ELNS_15FloatRoundStyleE2ESJ_EENS1_15EpilogueDefaultEEEEEvvEEEEvNT_6ParamsE,(.L_x_197 - _ZN7cutlass13device_kernelINS_4gemm6kernel13GemmUniversalIN4cute5tupleIJiiiiEEENS1_10collective13CollectiveMmaINS1_34MainloopSm90TmaGmmaWarpSpecializedILi4ENS5_IJNS4_1CILi4EEESB_NSA_ILi1EEEEEENS1_35KernelTmaWarpSpecializedCooperativeEEENS5_IJNSA_ILi128EEESG_NSA_ILi64EEEEEENS_6half_tENS5_IJlSC_lEEESJ_NS5_IJSC_llEEENS4_8TiledMMAINS4_8MMA_AtomIJNS4_4SM904GMMA26MMA_64x128x16_F32F16F16_SSILNSP_5MajorE0ELSR_1ELNSP_7ScaleInE1ELSS_1EEEEEENS4_6LayoutINS5_IJNSA_ILi2EEESC_SC_EEENS5_IJSC_NSA_ILi0EEESY_EEEEENS5_IJNS4_10UnderscoreES11_S11_EEEEENS4_23SM90_TMA_LOAD_MULTICASTENS4_14ComposedLayoutINS4_7SwizzleILi3ELi4ELi3EEENS4_18smem_ptr_flag_bitsILi16EEENSV_INS5_IJNSA_ILi8EEESH_EEENS5_IJSH_SC_EEEEEEEvNS4_8identityES14_NS15_IS17_S19_NSV_INS5_IJSH_S1A_EEENS5_IJSC_SH_EEEEEEEvS1F_EENS_8epilogue10collective6detail29Sm90TmaWarpSpecializedAdapterINS1M_15DefaultEpilogueISJ_SK_SK_NS1L_6thread17LinearCombinationISJ_Li1EffLNS1Q_9ScaleType4KindE0ELNS_15FloatRoundStyleE2ESJ_EENS1_15EpilogueDefaultEEEEEvvEEEEvNT_6ParamsE)
        .other          _ZN7cutlass13device_kernelINS_4gemm6kernel13GemmUniversalIN4cute5tupleIJiiiiEEENS1_10collective13CollectiveMmaINS1_34MainloopSm90TmaGmmaWarpSpecializedILi4ENS5_IJNS4_1CILi4EEESB_NSA_ILi1EEEEEENS1_35KernelTmaWarpSpecializedCooperativeEEENS5_IJNSA_ILi128EEESG_NSA_ILi64EEEEEENS_6half_tENS5_IJlSC_lEEESJ_NS5_IJSC_llEEENS4_8TiledMMAINS4_8MMA_AtomIJNS4_4SM904GMMA26MMA_64x128x16_F32F16F16_SSILNSP_5MajorE0ELSR_1ELNSP_7ScaleInE1ELSS_1EEEEEENS4_6LayoutINS5_IJNSA_ILi2EEESC_SC_EEENS5_IJSC_NSA_ILi0EEESY_EEEEENS5_IJNS4_10UnderscoreES11_S11_EEEEENS4_23SM90_TMA_LOAD_MULTICASTENS4_14ComposedLayoutINS4_7SwizzleILi3ELi4ELi3EEENS4_18smem_ptr_flag_bitsILi16EEENSV_INS5_IJNSA_ILi8EEESH_EEENS5_IJSH_SC_EEEEEEEvNS4_8identityES14_NS15_IS17_S19_NSV_INS5_IJSH_S1A_EEENS5_IJSC_SH_EEEEEEEvS1F_EENS_8epilogue10collective6detail29Sm90TmaWarpSpecializedAdapterINS1M_15DefaultEpilogueISJ_SK_SK_NS1L_6thread17LinearCombinationISJ_Li1EffLNS1Q_9ScaleType4KindE0ELNS_15FloatRoundStyleE2ESJ_EENS1_15EpilogueDefaultEEEEEvvEEEEvNT_6ParamsE,@"STO_CUDA_ENTRY STV_DEFAULT"
_ZN7cutlass13device_kernelINS_4gemm6kernel13GemmUniversalIN4cute5tupleIJiiiiEEENS1_10collective13CollectiveMmaINS1_34MainloopSm90TmaGmmaWarpSpecializedILi4ENS5_IJNS4_1CILi4EEESB_NSA_ILi1EEEEEENS1_35KernelTmaWarpSpecializedCooperativeEEENS5_IJNSA_ILi128EEESG_NSA_ILi64EEEEEENS_6half_tENS5_IJlSC_lEEESJ_NS5_IJSC_llEEENS4_8TiledMMAINS4_8MMA_AtomIJNS4_4SM904GMMA26MMA_64x128x16_F32F16F16_SSILNSP_5MajorE0ELSR_1ELNSP_7ScaleInE1ELSS_1EEEEEENS4_6LayoutINS5_IJNSA_ILi2EEESC_SC_EEENS5_IJSC_NSA_ILi0EEESY_EEEEENS5_IJNS4_10UnderscoreES11_S11_EEEEENS4_23SM90_TMA_LOAD_MULTICASTENS4_14ComposedLayoutINS4_7SwizzleILi3ELi4ELi3EEENS4_18smem_ptr_flag_bitsILi16EEENSV_INS5_IJNSA_ILi8EEESH_EEENS5_IJSH_SC_EEEEEEEvNS4_8identityES14_NS15_IS17_S19_NSV_INS5_IJSH_S1A_EEENS5_IJSC_SH_EEEEEEEvS1F_EENS_8epilogue10collective6detail29Sm90TmaWarpSpecializedAdapterINS1M_15DefaultEpilogueISJ_SK_SK_NS1L_6thread17LinearCombinationISJ_Li1EffLNS1Q_9ScaleType4KindE0ELNS_15FloatRoundStyleE2ESJ_EENS1_15EpilogueDefaultEEEEEvvEEEEvNT_6ParamsE:
[----:B------:R-:W0:Y:S01]  /*0000*/  LDC R1, c[0x0][0x28] ;  /* 0x00000a00ff017b82 */ /* 0x000e220000000800 */
[----:B------:R-:W1:Y:S01]  /*0010*/  S2R R95, SR_TID.X ;  /* 0x00000000005f7919 */ /* 0x000e620000002100 */
[----:B------:R-:W-:Y:S01]  /*0020*/  ELECT P0, URZ, PT ;  /* 0x00000000003f782f */ /* 0x000fe20003800000 */
[----:B------:R-:W-:Y:S01]  /*0030*/  BSSY B0, `(.L_x_0) ;  /* 0x000000f000007945 */ /* 0x000fe20003800000 */
[--C-:B-1----:R-:W-:Y:S02]  /*0040*/  SHF.R.U32.HI R0, RZ, 0x5, R95.reuse ;  /* 0x00000005ff007819 */ /* 0x102fe4000001165f */
[----:B------:R-:W-:-:S03]  /*0050*/  SHF.R.U32.HI R6, RZ, 0x7, R95 ;  /* 0x00000007ff067819 */ /* 0x000fc6000001165f */
[----:B------:R-:W1:Y:S04]  /*0060*/  SHFL.IDX PT, R2, R0, RZ, 0x1f ;  /* 0x00001fff00027589 */ /* 0x000e6800000e0000 */
[----:B------:R2:W3:Y:S01]  /*0070*/  SHFL.IDX PT, R5, R6, RZ, 0x1f ;  /* 0x00001fff06057589 */ /* 0x0004e200000e0000 */
[----:B-1----:R-:W-:-:S13]  /*0080*/  ISETP.NE.OR P0, PT, R2, RZ, !P0 ;  /* 0x000000ff0200720c */ /* 0x002fda0004705670 */
[----:B0-23--:R-:W-:Y:S05]  /*0090*/  @P0 BRA `(.L_x_1) ;  /* 0x0000000000200947 */ /* 0x00dfea0003800000 */
[----:B------:R-:W-:Y:S02]  /*00a0*/  ULDC.64 UR4, c[0x0][0x198] ;  /* 0x0000660000047ab9 */ /* 0x000fe40000000a00 */
[----:B------:R-:W-:Y:S02]  /*00b0*/  UIADD3 UR6, UP0, UR4, 0xf0, URZ ;  /* 0x000000f004067890 */ /* 0x000fe4000ff1e03f */
[----:B------:R-:W-:Y:S02]  /*00c0*/  UIADD3 UR4, UP1, UR4, 0x1f0, URZ ;  /* 0x000001f004047890 */ /* 0x000fe4000ff3e03f */
[----:B------:R-:W-:Y:S02]  /*00d0*/  UIADD3.X UR7, URZ, UR5, URZ, UP0, !UPT ;  /* 0x000000053f077290 */ /* 0x000fe400087fe43f */
[----:B------:R-:W-:-:S07]  /*00e0*/  UIADD3.X UR5, URZ, UR5, URZ, UP1, !UPT ;  /* 0x000000053f057290 */ /* 0x000fce0008ffe43f */
[----:B------:R0:W-:Y:S02]  /*00f0*/  UTMACCTL.PF [UR6] ;  /* 0x00000000060079b9 */ /* 0x0001e40008040000 */
[----:B------:R0:W-:Y:S02]  /*0100*/  UTMACCTL.PF [UR4] ;  /* 0x00000000040079b9 */ /* 0x0001e40008040000 */
[----:B0-----:R-:W-:Y:S01]  /*0110*/  NOP ;  /* 0x0000000000007918 */ /* 0x001fe20000000000 */
.L_x_1:
[----:B------:R-:W-:Y:S05]  /*0120*/  BSYNC B0 ;  /* 0x0000000000007941 */ /* 0x000fea0003800000 */
.L_x_0:
[----:B------:R-:W0:Y:S01]  /*0130*/  SHFL.IDX PT, R3, R0, RZ, 0x1f ;  /* 0x00001fff00037589 */ /* 0x000e2200000e0000 */
[----:B------:R-:W-:-:S04]  /*0140*/  SHF.R.S32.HI R4, RZ, 0x1f, R95 ;  /* 0x0000001fff047819 */ /* 0x000fc8000001145f */
[----:B------:R-:W-:Y:S02]  /*0150*/  LEA.HI R4, R4, R95, RZ, 0x7 ;  /* 0x0000005f04047211 */ /* 0x000fe400078f38ff */
[----:B0-----:R-:W-:-:S13]  /*0160*/  ISETP.NE.AND P0, PT, R3, RZ, PT ;  /* 0x000000ff0300720c */ /* 0x001fda0003f05270 */
[----:B------:R-:W-:Y:S05]  /*0170*/  @P0 BRA `(.L_x_2) ;  /* 0x0000000000580947 */ /* 0x000fea0003800000 */
[----:B------:R-:W0:Y:S01]  /*0180*/  S2UR UR8, SR_CgaCtaId ;  /* 0x00000000000879c3 */ /* 0x000e220000008800 */
[----:B------:R-:W-:Y:S01]  /*0190*/  UMOV UR4, 0x400 ;  /* 0x0000040000047882 */ /* 0x000fe20000000000 */
[----:B------:R-:W-:Y:S01]  /*01a0*/  UMOV UR5, 0x1 ;  /* 0x0000000100057882 */ /* 0x000fe20000000000 */
[----:B------:R-:W-:Y:S01]  /*01b0*/  UMOV UR6, 0xe ;  /* 0x0000000e00067882 */ /* 0x000fe20000000000 */
[----:B------:R-:W-:Y:S01]  /*01c0*/  ELECT P0, URZ, PT ;  /* 0x00000000003f782f */ /* 0x000fe20003800000 */
[----:B------:R-:W-:-:S04]  /*01d0*/  UIADD3 UR6, -UR6, 0x100000, URZ ;  /* 0x0010000006067890 */ /* 0x000fc8000fffe13f */
[----:B------:R-:W-:Y:S02]  /*01e0*/  USHF.L.U32 UR7, UR6, 0xb, URZ ;  /* 0x0000000b06077899 */ /* 0x000fe4000800063f */
[----:B------:R-:W-:Y:S02]  /*01f0*/  USHF.L.U32 UR6, UR6, 0x1, URZ ;  /* 0x0000000106067899 */ /* 0x000fe4000800063f */
[----:B0-----:R-:W-:Y:S02]  /*0200*/  ULEA UR8, UR8, UR4, 0x18 ;  /* 0x0000000408087291 */ /* 0x001fe4000f8ec03f */
[----:B------:R-:W-:-:S04]  /*0210*/  UIADD3 UR4, -UR5, 0x100000, URZ ;  /* 0x0010000005047890 */ /* 0x000fc8000fffe13f */
[----:B------:R-:W-:Y:S02]  /*0220*/  USHF.L.U32 UR5, UR4, 0xb, URZ ;  /* 0x0000000b04057899 */ /* 0x000fe4000800063f */
[----:B------:R-:W-:Y:S01]  /*0230*/  USHF.L.U32 UR4, UR4, 0x1, URZ ;  /* 0x0000000104047899 */ /* 0x000fe2000800063f */
[----:B------:R-:W0:Y:S11]  /*0240*/  FENCE.VIEW.ASYNC.S ;  /* 0x00000000000073c6 */ /* 0x000e360000000000 */
[----:B0-----:R0:W1:Y:S01]  /*0250*/  SYNCS.EXCH.64 URZ, [UR8], UR4 ;  /* 0x00000004083f75b2 */ /* 0x0010620008000100 */
[----:B------:R0:W2:Y:S01]  /*0260*/  SYNCS.EXCH.64 URZ, [UR8+0x20], UR6 ;  /* 0x00002006083f75b2 */ /* 0x0000a20008000100 */
[----:B------:R0:W3:Y:S01]  /*0270*/  SYNCS.EXCH.64 URZ, [UR8+0x8], UR4 ;  /* 0x00000804083f75b2 */ /* 0x0000e20008000100 */
[----:B------:R0:W4:Y:S01]  /*0280*/  SYNCS.EXCH.64 URZ, [UR8+0x28], UR6 ;  /* 0x00002806083f75b2 */ /* 0x0001220008000100 */
[----:B------:R0:W0:Y:S01]  /*0290*/  SYNCS.EXCH.64 URZ, [UR8+0x10], UR4 ;  /* 0x00001004083f75b2 */ /* 0x0000220008000100 */
[----:B------:R0:W0:Y:S01]  /*02a0*/  SYNCS.EXCH.64 URZ, [UR8+0x30], UR6 ;  /* 0x00003006083f75b2 */ /* 0x0000220008000100 */
[----:B------:R0:W0:Y:S01]  /*02b0*/  SYNCS.EXCH.64 URZ, [UR8+0x18], UR4 ;  /* 0x00001804083f75b2 */ /* 0x0000220008000100 */
[----:B------:R0:W0:Y:S01]  /*02c0*/  SYNCS.EXCH.64 URZ, [UR8+0x38], UR6 ;  /* 0x00003806083f75b2 */ /* 0x0000220008000100 */
[----:B------:R-:W-:Y:S01]  /*02d0*/  NOP ;  /* 0x0000000000007918 */ /* 0x000fe20000000000 */
.L_x_2:
[----:B0-----:R-:W0:Y:S01]  /*02e0*/  S2UR UR8, SR_CTAID.X ;  /* 0x00000000000879c3 */ /* 0x001e220000002500 */
[----:B------:R-:W-:Y:S01]  /*02f0*/  LOP3.LUT R4, R4, 0xffffff80, RZ, 0xc0, !PT ;  /* 0xffffff8004047812 */ /* 0x000fe200078ec0ff */
[----:B------:R-:W5:Y:S01]  /*0300*/  SHFL.IDX PT, R0, R0, RZ, 0x1f ;  /* 0x00001fff00007589 */ /* 0x000f6200000e0000 */
[----:B------:R-:W-:Y:S01]  /*0310*/  SHF.R.S32.HI R12, RZ, 0x1f, R3 ;  /* 0x0000001fff0c7819 */ /* 0x000fe20000011403 */
[----:B------:R-:W-:Y:S01]  /*0320*/  ULDC UR4, c[0x0][0x150] ;  /* 0x0000540000047ab9 */ /* 0x000fe20000000800 */
[----:B------:R-:W-:Y:S01]  /*0330*/  ELECT P0, URZ, PT ;  /* 0x00000000003f782f */ /* 0x000fe20003800000 */
[----:B------:R-:W-:Y:S01]  /*0340*/  IMAD.IADD R8, R95, 0x1, -R4 ;  /* 0x000000015f087824 */ /* 0x000fe200078e0a04 */
[----:B------:R-:W-:Y:S01]  /*0350*/  LEA.HI R12, R12, R3, RZ, 0x2 ;  /* 0x000000030c0c7211 */ /* 0x000fe200078f10ff */
[----:B------:R-:W1:Y:S01]  /*0360*/  S2R R4, SR_CTAID.Y ;  /* 0x0000000000047919 */ /* 0x000e620000002600 */
[----:B------:R-:W2:Y:S01]  /*0370*/  LDC R11, c[0x0][0x144] ;  /* 0x00005100ff0b7b82 */ /* 0x000ea20000000800 */
[----:B------:R-:W-:Y:S01]  /*0380*/  NOP ;  /* 0x0000000000007918 */ /* 0x000fe20000000000 */
[----:B------:R-:W-:Y:S01]  /*0390*/  SHF.R.S32.HI R7, RZ, 0x1f, R8 ;  /* 0x0000001fff077819 */ /* 0x000fe20000011408 */
[----:B------:R-:W-:Y:S01]  /*03a0*/  NOP ;  /* 0x0000000000007918 */ /* 0x000fe20000000000 */
[----:B------:R-:W-:Y:S01]  /*03b0*/  LOP3.LUT R12, R12, 0x3ffffffc, RZ, 0xc0, !PT ;  /* 0x3ffffffc0c0c7812 */ /* 0x000fe200078ec0ff */
[----:B------:R-:W-:Y:S01]  /*03c0*/  IMAD.MOV.U32 R22, RZ, RZ, 0x1 ;  /* 0x00000001ff167424 */ /* 0x000fe200078e00ff */
[----:B------:R-:W-:-:S02]  /*03d0*/  LEA.HI R7, R7, R8, RZ, 0x3 ;  /* 0x0000000807077211 */ /* 0x000fc400078f18ff */
[----:B------:R-:W-:Y:S01]  /*03e0*/  ISETP.NE.AND P3, PT, R5, RZ, PT ;  /* 0x000000ff0500720c */ /* 0x000fe20003f65270 */
[----:B------:R-:W-:Y:S01]  /*03f0*/  IMAD.IADD R3, R3, 0x1, -R12 ;  /* 0x0000000103037824 */ /* 0x000fe200078e0a0c */
[--C-:B------:R-:W-:Y:S01]  /*0400*/  SHF.R.S32.HI R9, RZ, 0x3, R7.reuse ;  /* 0x00000003ff097819 */ /* 0x100fe20000011407 */
[----:B------:R-:W3:Y:S01]  /*0410*/  LDC R12, c[0x0][0x140] ;  /* 0x00005000ff0c7b82 */ /* 0x000ee20000000800 */
[----:B------:R-:W-:Y:S02]  /*0420*/  SHF.R.S32.HI R10, RZ, 0x1f, R7 ;  /* 0x0000001fff0a7819 */ /* 0x000fe40000011407 */
[----:B0-----:R-:W-:Y:S02]  /*0430*/  I2FP.F32.U32 R7, UR8 ;  /* 0x0000000800077c45 */ /* 0x001fe40008201000 */
[----:B------:R-:W-:Y:S02]  /*0440*/  LEA.HI R10, R10, R9, RZ, 0x2 ;  /* 0x000000090a0a7211 */ /* 0x000fe400078f10ff */
[----:B-----5:R-:W-:Y:S01]  /*0450*/  ISETP.NE.OR P0, PT, R0, RZ, !P0 ;  /* 0x000000ff0000720c */ /* 0x020fe20004705670 */
[----:B------:R-:W-:Y:S01]  /*0460*/  FMUL R7, R7, UR4 ;  /* 0x0000000407077c20 */ /* 0x000fe20008400000 */
[----:B------:R-:W-:Y:S01]  /*0470*/  LOP3.LUT R10, R10, 0xfffffffc, RZ, 0xc0, !PT ;  /* 0xfffffffc0a0a7812 */ /* 0x000fe200078ec0ff */
[----:B------:R-:W-:-:S04]  /*0480*/  ULDC UR4, c[0x0][0x154] ;  /* 0x0000550000047ab9 */ /* 0x000fc80000000800 */
[----:B------:R-:W0:Y:S01]  /*0490*/  F2I.U32.TRUNC.NTZ R7, R7 ;  /* 0x0000000700077305 */ /* 0x000e22000020f000 */
[----:B------:R-:W-:-:S04]  /*04a0*/  IMAD.IADD R10, R9, 0x1, -R10 ;  /* 0x00000001090a7824 */ /* 0x000fc800078e0a0a */
[----:B------:R-:W-:Y:S01]  /*04b0*/  IMAD R10, R3, 0x4, R10 ;  /* 0x00000004030a7824 */ /* 0x000fe200078e020a */
[----:B------:R-:W-:Y:S01]  /*04c0*/  VOTEU.ALL UP0, P0 ;  /* 0x00000000003f7886 */ /* 0x000fe20000000000 */
[----:B------:R-:W-:Y:S02]  /*04d0*/  VOTEU.ALL UP1, P0 ;  /* 0x00000000003f7886 */ /* 0x000fe40000020000 */
[----:B------:R-:W-:Y:S01]  /*04e0*/  IMAD.SHL.U32 R19, R10, 0x4, RZ ;  /* 0x000000040a137824 */ /* 0x000fe200078e00ff */
[----:B------:R-:W-:Y:S01]  /*04f0*/  SHF.R.S32.HI R3, RZ, 0x1f, R10 ;  /* 0x0000001fff037819 */ /* 0x000fe2000001140a */
[----:B------:R-:W5:Y:S01]  /*0500*/  @!UP0 S2UR UR7, SR_CgaCtaId ;  /* 0x00000000000789c3 */ /* 0x000f620000008800 */
[----:B------:R-:W-:Y:S01]  /*0510*/  @!UP0 UMOV UR6, 0x400 ;  /* 0x0000040000068882 */ /* 0x000fe20000000000 */
[----:B---3--:R-:W-:Y:S01]  /*0520*/  ISETP.EQ.U32.AND P2, PT, R12, 0x1, PT ;  /* 0x000000010c00780c */ /* 0x008fe20003f42070 */
[----:B0-----:R-:W-:Y:S01]  /*0530*/  IMAD.MOV R14, RZ, RZ, -R7 ;  /* 0x000000ffff0e7224 */ /* 0x001fe200078e0a07 */
[----:B------:R-:W-:-:S02]  /*0540*/  LEA.HI R0, R3, R10, RZ, 0x2 ;  /* 0x0000000a03007211 */ /* 0x000fc400078f10ff */
[----:B------:R-:W-:Y:S01]  /*0550*/  LOP3.LUT R19, R10, 0xc, R19, 0x78, !PT ;  /* 0x0000000c0a137812 */ /* 0x000fe200078e7813 */
[----:B--2---:R-:W-:Y:S01]  /*0560*/  IMAD R3, R11, R14, UR8 ;  /* 0x000000080b037e24 */ /* 0x004fe2000f8e020e */
[----:B------:R-:W-:Y:S01]  /*0570*/  LOP3.LUT R9, R0, 0xfffffffc, RZ, 0xc0, !PT ;  /* 0xfffffffc00097812 */ /* 0x000fe200078ec0ff */
[----:B------:R-:W0:Y:S01]  /*0580*/  LDC R7, c[0x0][0x148] ;  /* 0x00005200ff077b82 */ /* 0x000e220000000800 */
[----:B-1----:R-:W-:-:S03]  /*0590*/  I2FP.F32.U32 R11, R4 ;  /* 0x00000004000b7245 */ /* 0x002fc60000201000 */
[----:B------:R-:W-:Y:S01]  /*05a0*/  IMAD.IADD R0, R10, 0x1, -R9 ;  /* 0x000000010a007824 */ /* 0x000fe200078e0a09 */
[----:B------:R-:W-:Y:S01]  /*05b0*/  SHF.R.S32.HI R9, RZ, 0x1f, R2 ;  /* 0x0000001fff097819 */ /* 0x000fe20000011402 */
[----:B------:R-:W-:Y:S01]  /*05c0*/  FMUL R11, R11, UR4 ;  /* 0x000000040b0b7c20 */ /* 0x000fe20008400000 */
[----:B------:R-:W-:Y:S01]  /*05d0*/  UMOV UR4, 0x20 ;  /* 0x0000002000047882 */ /* 0x000fe20000000000 */
[----:B------:R-:W-:Y:S01]  /*05e0*/  VIADD R10, R5, 0xffffffff ;  /* 0xffffffff050a7836 */ /* 0x000fe20000000000 */
[----:B------:R-:W-:Y:S01]  /*05f0*/  ISETP.NE.AND P4, PT, R0, R3, PT ;  /* 0x000000030000720c */ /* 0x000fe20003f85270 */
[----:B------:R-:W-:-:S04]  /*0600*/  @!UP0 UIADD3 UR4, -UR4, 0x100000, URZ ;  /* 0x0010000004048890 */ /* 0x000fc8000fffe13f */
[----:B------:R-:W-:Y:S02]  /*0610*/  @!UP0 USHF.L.U32 UR5, UR4, 0xb, URZ ;  /* 0x0000000b04058899 */ /* 0x000fe4000800063f */
[----:B------:R-:W-:Y:S01]  /*0620*/  @!UP0 USHF.L.U32 UR4, UR4, 0x1, URZ ;  /* 0x0000000104048899 */ /* 0x000fe2000800063f */
[----:B------:R-:W-:Y:S01]  /*0630*/  LEA.HI R9, R9, R2, RZ, 0x2 ;  /* 0x0000000209097211 */ /* 0x000fe200078f10ff */
[----:B------:R-:W1:Y:S01]  /*0640*/  F2I.U32.TRUNC.NTZ R11, R11 ;  /* 0x0000000b000b7305 */ /* 0x000e62000020f000 */
[----:B------:R-:W-:Y:S01]  /*0650*/  ISETP.GE.U32.AND P6, PT, R10, 0x2, PT ;  /* 0x000000020a00780c */ /* 0x000fe20003fc6070 */
[----:B-----5:R-:W-:Y:S01]  /*0660*/  @!UP0 ULEA UR6, UR7, UR6, 0x18 ;  /* 0x0000000607068291 */ /* 0x020fe2000f8ec03f */
[----:B------:R-:W-:Y:S01]  /*0670*/  LOP3.LUT R9, R9, 0xfffffffc, RZ, 0xc0, !PT ;  /* 0xfffffffc09097812 */ /* 0x000fe200078ec0ff */
[----:B------:R-:W-:Y:S01]  /*0680*/  VOTEU.ALL UP0, P0 ;  /* 0x00000000003f7886 */ /* 0x000fe20000000000 */
[----:B------:R-:W-:-:S03]  /*0690*/  LOP3.LUT P0, RZ, R8, 0x7, RZ, 0xc0, !PT ;  /* 0x0000000708ff7812 */ /* 0x000fc6000780c0ff */
[----:B------:R-:W-:Y:S01]  /*06a0*/  IMAD.IADD R0, R2, 0x1, -R9 ;  /* 0x0000000102007824 */ /* 0x000fe200078e0a09 */
[----:B------:R-:W-:Y:S02]  /*06b0*/  ISETP.LT.U32.AND P0, PT, R19, 0x10, !P0 ;  /* 0x000000101300780c */ /* 0x000fe40004701070 */
[----:B------:R-:W-:Y:S02]  /*06c0*/  @P4 SHF.R.S32.HI R2, RZ, 0x1f, R19 ;  /* 0x0000001fff024819 */ /* 0x000fe40000011413 */
[----:B------:R-:W-:Y:S01]  /*06d0*/  ISETP.NE.AND P1, PT, R0, 0x3, PT ;  /* 0x000000030000780c */ /* 0x000fe20003f25270 */
[----:B------:R-:W2:Y:S02]  /*06e0*/  FENCE.VIEW.ASYNC.S ;  /* 0x00000000000073c6 */ /* 0x000ea40000000000 */
[----:B--2---:R2:W3:Y:S01]  /*06f0*/  @!UP0 SYNCS.EXCH.64 URZ, [UR6+0x50], UR4 ;  /* 0x00005004063f85b2 */ /* 0x0044e20008000100 */
[----:B-1----:R-:W-:Y:S01]  /*0700*/  IMAD.MOV R20, RZ, RZ, -R11 ;  /* 0x000000ffff147224 */ /* 0x002fe200078e0a0b */
[----:B------:R-:W-:-:S02]  /*0710*/  @P4 LEA.HI R2, R2, R19, RZ, 0x2 ;  /* 0x0000001302024211 */ /* 0x000fc400078f10ff */
[----:B------:R-:W-:Y:S01]  /*0720*/  ISETP.EQ.OR P1, PT, R0, RZ, !P1 ;  /* 0x000000ff0000720c */ /* 0x000fe20004f22670 */
[----:B0-----:R-:W-:Y:S01]  /*0730*/  IMAD R9, R7, R20, R4 ;  /* 0x0000001407097224 */ /* 0x001fe200078e0204 */
[----:B------:R-:W-:Y:S02]  /*0740*/  @P4 SHF.R.S32.HI R2, RZ, 0x2, R2 ;  /* 0x00000002ff024819 */ /* 0x000fe40000011402 */
[----:B------:R-:W-:Y:S02]  /*0750*/  ISETP.EQ.AND P1, PT, R5, RZ, P1 ;  /* 0x000000ff0500720c */ /* 0x000fe40000f22270 */
[----:B------:R-:W-:Y:S02]  /*0760*/  @P4 ISETP.NE.AND P5, PT, R2, R9, PT ;  /* 0x000000090200420c */ /* 0x000fe40003fa5270 */
[----:B------:R-:W-:Y:S02]  /*0770*/  SEL R9, RZ, 0x1, !P0 ;  /* 0x00000001ff097807 */ /* 0x000fe40004000000 */
[----:B------:R-:W-:-:S02]  /*0780*/  @P4 SEL R22, RZ, 0x1, P5 ;  /* 0x00000001ff164807 */ /* 0x000fc40002800000 */
[----:B------:R-:W-:Y:S01]  /*0790*/  SEL R18, RZ, 0x1, !P1 ;  /* 0x00000001ff127807 */ /* 0x000fe20004800000 */
[----:B------:R2:W0:Y:S01]  /*07a0*/  @!UP1 SYNCS.EXCH.64 URZ, [UR6+0x58], UR4 ;  /* 0x00005804063f95b2 */ /* 0x0004220008000100 */
[----:B------:R-:W-:Y:S01]  /*07b0*/  LOP3.LUT R22, R22, R9, RZ, 0xc0, !PT ;  /* 0x0000000916167212 */ /* 0x000fe200078ec0ff */
[----:B------:R-:W-:Y:S01]  /*07c0*/  NOP ;  /* 0x0000000000007918 */ /* 0x000fe20000000000 */
[----:B------:R-:W-:Y:S02]  /*07d0*/  LOP3.LUT R11, R95, 0x7f, RZ, 0xc0, !PT ;  /* 0x0000007f5f0b7812 */ /* 0x000fe400078ec0ff */
[----:B------:R-:W-:Y:S01]  /*07e0*/  SEL R18, R18, 0x2, P6 ;  /* 0x0000000212127807 */ /* 0x000fe20003000000 */
[----:B--23--:R-:W-:Y:S06]  /*07f0*/  @!P2 BRA `(.L_x_3) ;  /* 0x000000000008a947 */ /* 0x00cfec0003800000 */
[----:B0---4-:R-:W-:Y:S01]  /*0800*/  UCGABAR_ARV ;  /* 0x00000000000079c7 */ /* 0x011fe20008000000 */
[----:B------:R-:W-:Y:S05]  /*0810*/  BRA `(.L_x_4) ;  /* 0x0000000000047947 */ /* 0x000fea0003800000 */
.L_x_3:
[----:B0---4-:R-:W-:Y:S01]  /*0820*/  NOP ;  /* 0x0000000000007918 */ /* 0x011fe20000000000 */
.L_x_4:
[----:B------:R-:W0:Y:S01]  /*0830*/  LDC R2, c[0x0][0x65c] ;  /* 0x00019700ff027b82 */ /* 0x000e220000000800 */
[----:B------:R-:W-:Y:S02]  /*0840*/  IMAD.U32 R8, RZ, RZ, UR8 ;  /* 0x00000008ff087e24 */ /* 0x000fe4000f8e00ff */
[----:B------:R-:W-:Y:S01]  /*0850*/  IMAD.MOV.U32 R9, RZ, RZ, RZ ;  /* 0x000000ffff097224 */ /* 0x000fe200078e00ff */
[----:B0-----:R-:W-:-:S04]  /*0860*/  ISETP.NE.AND P1, PT, R2, 0x1, PT ;  /* 0x000000010200780c */ /* 0x001fc80003f25270 */
[----:B------:R-:W-:-:S09]  /*0870*/  P2R R5, PR, RZ, 0x2 ;  /* 0x00000002ff057803 */ /* 0x000fd20000000000 */
[----:B------:R-:W0:Y:S01]  /*0880*/  @P1 LDC R17, c[0x0][0x10] ;  /* 0x00000400ff111b82 */ /* 0x000e220000000800 */
[----:B------:R-:W-:Y:S02]  /*0890*/  @P1 IMAD.MOV.U32 R5, RZ, RZ, RZ ;  /* 0x000000ffff051224 */ /* 0x000fe400078e00ff */
[----:B------:R-:W-:-:S05]  /*08a0*/  @P1 IMAD.MOV.U32 R15, RZ, RZ, RZ ;  /* 0x000000ffff0f1224 */ /* 0x000fca00078e00ff */
[----:B------:R-:W1:Y:S01]  /*08b0*/  @!P1 LDC R13, c[0x0][0xc] ;  /* 0x00000300ff0d9b82 */ /* 0x000e620000000800 */
[----:B------:R-:W-:Y:S01]  /*08c0*/  ULDC UR4, c[0x0][0xc] ;  /* 0x0000030000047ab9 */ /* 0x000fe20000000800 */
[----:B------:R-:W-:Y:S01]  /*08d0*/  ULDC UR5, c[0x0][0x10] ;  /* 0x0000040000057ab9 */ /* 0x000fe20000000800 */
[----:B------:R-:W-:Y:S01]  /*08e0*/  ULDC UR6, c[0x0][0x14] ;  /* 0x0000050000067ab9 */ /* 0x000fe20000000800 */
[----:B------:R-:W-:-:S04]  /*08f0*/  UIMAD.WIDE.U32 UR4, UR4, UR5, URZ ;  /* 0x00000005040472a5 */ /* 0x000fc8000f8e003f */
[----:B------:R-:W-:Y:S02]  /*0900*/  UIMAD.WIDE.U32 UR36, UR4, UR6, URZ ;  /* 0x00000006042472a5 */ /* 0x000fe4000f8e003f */
[----:B------:R-:W-:-:S04]  /*0910*/  UIMAD UR42, UR5, UR6, URZ ;  /* 0x00000006052a72a4 */ /* 0x000fc8000f8e023f */
[----:B------:R-:W-:Y:S01]  /*0920*/  UIADD3 UR42, UR37, UR42, URZ ;  /* 0x0000002a252a7290 */ /* 0x000fe2000fffe03f */
[----:B0-----:R-:W-:-:S04]  /*0930*/  @P1 IMAD.WIDE.U32 R16, R17, UR8, R4 ;  /* 0x0000000811101c25 */ /* 0x001fc8000f8e0004 */
[----:B------:R-:W-:Y:S02]  /*0940*/  @P1 IMAD.IADD R17, R17, 0x1, R15 ;  /* 0x0000000111111824 */ /* 0x000fe400078e020f */
[----:B-1----:R-:W-:-:S04]  /*0950*/  @!P1 IMAD.WIDE.U32 R8, R4, R13, R8 ;  /* 0x0000000d04089225 */ /* 0x002fc800078e0008 */
[----:B------:R-:W-:Y:S02]  /*0960*/  @!P1 IMAD.MOV.U32 R16, RZ, RZ, R8 ;  /* 0x000000ffff109224 */ /* 0x000fe400078e0008 */
[----:B------:R-:W-:Y:S01]  /*0970*/  @!P1 IMAD.MOV.U32 R17, RZ, RZ, R9 ;  /* 0x000000ffff119224 */ /* 0x000fe200078e0009 */
[----:B------:R-:W-:Y:S06]  /*0980*/  @!P2 BRA `(.L_x_5) ;  /* 0x00000000000ca947 */ /* 0x000fec0003800000 */
[----:B------:R-:W-:Y:S01]  /*0990*/  UCGABAR_WAIT ;  /* 0x0000000000007dc7 */ /* 0x000fe20008000000 */
[----:B------:R-:W-:Y:S01]  /*09a0*/  CCTL.IVALL ;  /* 0x00000000ff00798f */ /* 0x000fe20002000000 */
[----:B------:R-:W-:Y:S05]  /*09b0*/  BRA `(.L_x_6) ;  /* 0x0000000000047947 */ /* 0x000fea0003800000 */
.L_x_5:
[----:B------:R-:W-:Y:S06]  /*09c0*/  BAR.SYNC.DEFER_BLOCKING 0x0 ;  /* 0x0000000000007b1d */ /* 0x000fec0000010000 */
.L_x_6:
[----:B------:R-:W-:Y:S05]  /*09d0*/  @!P3 BRA `(.L_x_7) ;  /* 0x0000005c0098b947 */ /* 0x000fea0003800000 */
[----:B------:R-:W-:-:S13]  /*09e0*/  ISETP.GT.U32.AND P0, PT, R10, 0x1, PT ;  /* 0x000000010a00780c */ /* 0x000fda0003f04070 */
[----:B------:R-:W-:Y:S05]  /*09f0*/  @P0 EXIT ;  /* 0x000000000000094d */ /* 0x000fea0003800000 */
[----:B------:R-:W-:Y:S01]  /*0a00*/  ULDC.64 UR4, c[0x0][0x650] ;  /* 0x0001940000047ab9 */ /* 0x000fe20000000a00 */
[----:B------:R-:W-:Y:S01]  /*0a10*/  PRMT R0, RZ, 0x7610, R0 ;  /* 0x00007610ff007816 */ /* 0x000fe20000000000 */
[----:B------:R-:W-:Y:S01]  /*0a20*/  IMAD.MOV.U32 R103, RZ, RZ, -0x1 ;  /* 0xffffffffff677424 */ /* 0x000fe200078e00ff */
[----:B------:R-:W-:Y:S01]  /*0a30*/  ISETP.GE.U32.AND P0, PT, R16, UR4, PT ;  /* 0x0000000410007c0c */ /* 0x000fe2000bf06070 */
[----:B------:R-:W-:Y:S02]  /*0a40*/  IMAD.MOV.U32 R100, RZ, RZ, -0x1 ;  /* 0xffffffffff647424 */ /* 0x000fe400078e00ff */
[----:B------:R-:W-:Y:S01]  /*0a50*/  IMAD.MOV.U32 R101, RZ, RZ, -0x1 ;  /* 0xffffffffff657424 */ /* 0x000fe200078e00ff */
[----:B------:R-:W-:-:S13]  /*0a60*/  ISETP.GE.U32.AND.EX P0, PT, R17, UR5, PT, P0 ;  /* 0x0000000511007c0c */ /* 0x000fda000bf06100 */
[----:B------:R-:W-:Y:S05]  /*0a70*/  @P0 BRA `(.L_x_8) ;  /* 0x0000000400280947 */ /* 0x000fea0003800000 */
[----:B------:R-:W0:Y:S01]  /*0a80*/  LDC.64 R24, c[0x0][0x628] ;  /* 0x00018a00ff187b82 */ /* 0x000e220000000a00 */
[----:B------:R-:W-:Y:S02]  /*0a90*/  IMAD.MOV.U32 R8, RZ, RZ, R16 ;  /* 0x000000ffff087224 */ /* 0x000fe400078e0010 */
[----:B------:R-:W-:-:S05]  /*0aa0*/  IMAD.MOV.U32 R9, RZ, RZ, R17 ;  /* 0x000000ffff097224 */ /* 0x000fca00078e0011 */
[----:B------:R-:W1:Y:S08]  /*0ab0*/  LDC R0, c[0x0][0x630] ;  /* 0x00018c00ff007b82 */ /* 0x000e700000000800 */
[----:B------:R-:W2:Y:S01]  /*0ac0*/  LDC.64 R26, c[0x0][0x620] ;  /* 0x00018800ff1a7b82 */ /* 0x000ea20000000a00 */
[----:B0-----:R-:W-:-:S04]  /*0ad0*/  ISETP.NE.U32.AND P0, PT, R24, RZ, PT ;  /* 0x000000ff1800720c */ /* 0x001fc80003f05070 */
[----:B------:R-:W-:-:S13]  /*0ae0*/  ISETP.NE.AND.EX P0, PT, R25, RZ, PT, P0 ;  /* 0x000000ff1900720c */ /* 0x000fda0003f05300 */
[----:B-12---:R-:W-:Y:S05]  /*0af0*/  @!P0 BRA `(.L_x_9) ;  /* 0x0000000000288947 */ /* 0x006fea0003800000 */
[----:B------:R-:W0:Y:S02]  /*0b00*/  LDC R15, c[0x0][0x634] ;  /* 0x00018d00ff0f7b82 */ /* 0x000e240000000800 */
[----:B0-----:R-:W-:-:S05]  /*0b10*/  IADD3 R15, P0, R16, R15, RZ ;  /* 0x0000000f100f7210 */ /* 0x001fca0007f1e0ff */
[----:B------:R-:W-:-:S04]  /*0b20*/  IMAD.X R21, RZ, RZ, R17, P0 ;  /* 0x000000ffff157224 */ /* 0x000fc800000e0611 */
[----:B------:R-:W-:-:S04]  /*0b30*/  IMAD.WIDE.U32 R8, R21, R24, RZ ;  /* 0x0000001815087225 */ /* 0x000fc800078e00ff */
[----:B------:R-:W-:-:S04]  /*0b40*/  IMAD.WIDE.U32 R12, P0, R15, R25, R8 ;  /* 0x000000190f0c7225 */ /* 0x000fc80007800008 */
[----:B------:R-:W-:-:S04]  /*0b50*/  IMAD.WIDE.U32 R8, R15, R24, RZ ;  /* 0x000000180f087225 */ /* 0x000fc800078e00ff */
[----:B------:R-:W-:Y:S01]  /*0b60*/  IMAD.X R15, RZ, RZ, RZ, P0 ;  /* 0x000000ffff0f7224 */ /* 0x000fe200000e06ff */
[----:B------:R-:W-:Y:S01]  /*0b70*/  IADD3 RZ, P0, R9, R12, RZ ;  /* 0x0000000c09ff7210 */ /* 0x000fe20007f1e0ff */
[----:B------:R-:W-:-:S04]  /*0b80*/  IMAD.MOV.U32 R14, RZ, RZ, R13 ;  /* 0x000000ffff0e7224 */ /* 0x000fc800078e000d */
[----:B------:R-:W-:-:S08]  /*0b90*/  IMAD.WIDE.U32.X R8, R21, R25, R14, P0 ;  /* 0x0000001915087225 */ /* 0x000fd000000e040e */
.L_x_9:
[----:B------:R-:W0:Y:S01]  /*0ba0*/  LDC.64 R28, c[0x0][0x640] ;  /* 0x00019000ff1c7b82 */ /* 0x000e220000000a00 */
[--C-:B------:R-:W-:Y:S01]  /*0bb0*/  SHF.R.U64 R101, R8, R0, R9.reuse ;  /* 0x0000000008657219 */ /* 0x100fe20000001209 */
[----:B------:R-:W-:Y:S01]  /*0bc0*/  IMAD R20, R7, R20, R4 ;  /* 0x0000001407147224 */ /* 0x000fe200078e0204 */
[----:B------:R-:W-:Y:S02]  /*0bd0*/  SHF.R.U32.HI R0, RZ, R0, R9 ;  /* 0x00000000ff007219 */ /* 0x000fe40000011609 */
[----:B------:R-:W-:-:S03]  /*0be0*/  IADD3 R5, P0, RZ, -R101, RZ ;  /* 0x80000065ff057210 */ /* 0x000fc60007f1e0ff */
[----:B------:R-:W1:Y:S02]  /*0bf0*/  LDC R12, c[0x0][0x618] ;  /* 0x00018600ff0c7b82 */ /* 0x000e640000000800 */
[----:B------:R-:W-:-:S04]  /*0c00*/  IMAD.X R9, RZ, RZ, ~R0, P0 ;  /* 0x000000ffff097224 */ /* 0x000fc800000e0e00 */
[-C--:B------:R-:W-:Y:S02]  /*0c10*/  IMAD R0, R9, R26.reuse, RZ ;  /* 0x0000001a09007224 */ /* 0x080fe400078e02ff */
[----:B------:R-:W2:Y:S01]  /*0c20*/  LDC R14, c[0x0][0x608] ;  /* 0x00018200ff0e7b82 */ /* 0x000ea20000000800 */
[----:B------:R-:W-:-:S04]  /*0c30*/  IMAD.WIDE.U32 R8, R5, R26, R16 ;  /* 0x0000001a05087225 */ /* 0x000fc800078e0010 */
[----:B------:R-:W-:Y:S02]  /*0c40*/  IMAD R5, R5, R27, R0 ;  /* 0x0000001b05057224 */ /* 0x000fe400078e0200 */
[----:B------:R-:W-:Y:S01]  /*0c50*/  IMAD.MOV.U32 R27, RZ, RZ, 0x1 ;  /* 0x00000001ff1b7424 */ /* 0x000fe200078e00ff */
[----:B------:R-:W3:Y:S01]  /*0c60*/  LDC R24, c[0x0][0x658] ;  /* 0x00019600ff187b82 */ /* 0x000ee20000000800 */
[----:B------:R-:W-:Y:S01]  /*0c70*/  IMAD.IADD R5, R9, 0x1, R5 ;  /* 0x0000000109057824 */ /* 0x000fe200078e0205 */
[----:B0-----:R-:W-:Y:S01]  /*0c80*/  ISETP.NE.U32.AND P0, PT, R28, RZ, PT ;  /* 0x000000ff1c00720c */ /* 0x001fe20003f05070 */
[----:B------:R-:W-:-:S03]  /*0c90*/  IMAD.MOV.U32 R9, RZ, RZ, -0x1 ;  /* 0xffffffffff097424 */ /* 0x000fc600078e00ff */
[----:B------:R-:W-:Y:S02]  /*0ca0*/  ISETP.NE.AND.EX P0, PT, R29, RZ, PT, P0 ;  /* 0x000000ff1d00720c */ /* 0x000fe40003f05300 */
[----:B------:R-:W0:Y:S01]  /*0cb0*/  LDC R21, c[0x0][0x600] ;  /* 0x00018000ff157b82 */ /* 0x000e220000000800 */
[-CC-:B-1----:R-:W-:Y:S02]  /*0cc0*/  SHF.R.U64 R10, R8, R12.reuse, R5.reuse ;  /* 0x0000000c080a7219 */ /* 0x182fe40000001205 */
[----:B------:R-:W-:-:S05]  /*0cd0*/  SHF.R.U32.HI R5, RZ, R12, R5 ;  /* 0x0000000cff057219 */ /* 0x000fca0000011605 */
[----:B------:R-:W1:Y:S01]  /*0ce0*/  LDC R23, c[0x0][0x648] ;  /* 0x00019200ff177b82 */ /* 0x000e620000000800 */
[-CC-:B--2---:R-:W-:Y:S02]  /*0cf0*/  SHF.R.U64 R30, R10, R14.reuse, R5.reuse ;  /* 0x0000000e0a1e7219 */ /* 0x184fe40000001205 */
[----:B------:R-:W-:-:S05]  /*0d00*/  SHF.R.U32.HI R5, RZ, R14, R5 ;  /* 0x0000000eff057219 */ /* 0x000fca0000011605 */
[----:B------:R-:W2:Y:S01]  /*0d10*/  LDC R25, c[0x0][0x638] ;  /* 0x00018e00ff197b82 */ /* 0x000ea20000000800 */
[-CC-:B---3--:R-:W-:Y:S02]  /*0d20*/  SHF.R.U64 R14, R30, R24.reuse, R5.reuse ;  /* 0x000000181e0e7219 */ /* 0x188fe40000001205 */
[-C--:B------:R-:W-:Y:S02]  /*0d30*/  SHF.L.U32 R0, R9, R24.reuse, RZ ;  /* 0x0000001809007219 */ /* 0x080fe400000006ff */
[----:B------:R-:W-:Y:S01]  /*0d40*/  SHF.R.U32.HI R5, RZ, R24, R5 ;  /* 0x00000018ff057219 */ /* 0x000fe20000011605 */
[----:B------:R-:W-:Y:S01]  /*0d50*/  IMAD.MOV.U32 R4, RZ, RZ, R14 ;  /* 0x000000ffff047224 */ /* 0x000fe200078e000e */
[----:B------:R-:W-:Y:S01]  /*0d60*/  LOP3.LUT R7, RZ, R0, RZ, 0x33, !PT ;  /* 0x00000000ff077212 */ /* 0x000fe200078e33ff */
[----:B------:R-:W3:Y:S01]  /*0d70*/  LDC R26, c[0x0][0x610] ;  /* 0x00018400ff1a7b82 */ /* 0x000ee20000000800 */
[----:B------:R-:W-:Y:S05]  /*0d80*/  @!P0 BRA `(.L_x_10) ;  /* 0x0000000000288947 */ /* 0x000fea0003800000 */
[----:B------:R-:W4:Y:S02]  /*0d90*/  LDC R13, c[0x0][0x64c] ;  /* 0x00019300ff0d7b82 */ /* 0x000f240000000800 */
[----:B----4-:R-:W-:-:S05]  /*0da0*/  IADD3 R13, P0, R14, R13, RZ ;  /* 0x0000000d0e0d7210 */ /* 0x010fca0007f1e0ff */
        /* <DEDUP_REMOVED lines=8> */
.L_x_10:
[----:B-1----:R-:W-:Y:S01]  /*0e30*/  SHF.R.U64 R4, R4, R23, R5 ;  /* 0x0000001704047219 */ /* 0x002fe20000001205 */
[----:B0-----:R-:W-:Y:S01]  /*0e40*/  VIADD R5, R21, 0xffffffff ;  /* 0xffffffff15057836 */ /* 0x001fe20000000000 */
[----:B------:R-:W-:Y:S02]  /*0e50*/  SHF.L.U32 R0, R27, R24, RZ ;  /* 0x000000181b007219 */ /* 0x000fe400000006ff */
[----:B------:R-:W-:Y:S01]  /*0e60*/  LOP3.LUT R7, R30, R7, RZ, 0xc0, !PT ;  /* 0x000000071e077212 */ /* 0x000fe200078ec0ff */
[----:B------:R-:W-:Y:S01]  /*0e70*/  IMAD.MOV R8, RZ, RZ, -R4 ;  /* 0x000000ffff087224 */ /* 0x000fe200078e0a04 */
[----:B------:R-:W-:Y:S02]  /*0e80*/  SEL R3, R3, R20, !P1 ;  /* 0x0000001403037207 */ /* 0x000fe40004800000 */
[----:B------:R-:W-:Y:S01]  /*0e90*/  LOP3.LUT R5, R10, R5, RZ, 0xc0, !PT ;  /* 0x000000050a057212 */ /* 0x000fe200078ec0ff */
[----:B------:R-:W-:Y:S02]  /*0ea0*/  IMAD R4, R0, R4, R7 ;  /* 0x0000000400047224 */ /* 0x000fe400078e0207 */
[----:B--2---:R-:W-:-:S02]  /*0eb0*/  IMAD R0, R8, R25, R14 ;  /* 0x0000001908007224 */ /* 0x004fc400078e020e */
[----:B---3--:R-:W-:Y:S02]  /*0ec0*/  IMAD R3, R4, R26, R3 ;  /* 0x0000001a04037224 */ /* 0x008fe400078e0203 */
[----:B------:R-:W-:Y:S02]  /*0ed0*/  IMAD.MOV.U32 R7, RZ, RZ, 0x1 ;  /* 0x00000001ff077424 */ /* 0x000fe400078e00ff */
[----:B------:R-:W-:-:S03]  /*0ee0*/  IMAD R4, R0, R21, R5 ;  /* 0x0000001500047224 */ /* 0x000fc600078e0205 */
[----:B------:R-:W-:Y:S02]  /*0ef0*/  PRMT R0, R7, 0x7610, R0 ;  /* 0x0000761007007816 */ /* 0x000fe40000000000 */
[----:B------:R-:W-:Y:S02]  /*0f00*/  SEL R100, R4, R3, !P1 ;  /* 0x0000000304647207 */ /* 0x000fe40004800000 */
[----:B------:R-:W-:-:S07]  /*0f10*/  SEL R103, R3, R4, !P1 ;  /* 0x0000000403677207 */ /* 0x000fce0004800000 */
.L_x_8:
[----:B------:R-:W-:-:S08]  /*0f20*/  NOP ;  /* 0x0000000000007918 */ /* 0x000fd00000000000 */
[----:B------:R-:W0:Y:S02]  /*0f30*/  USETMAXREG.TRY_ALLOC.CTAPOOL UP0, 0xe8 ;  /* 0x000000e8000079c8 */ /* 0x000e240008000600 */
[----:B0-----:R-:W-:-:S13]  /*0f40*/  PLOP3.LUT P0, PT, PT, PT, UP0, 0x80, 0x0 ;  /* 0x000000000000781c */ /* 0x001fda0003f0f008 */
[----:B------:R-:W-:Y:S05]  /*0f50*/  @!P0 BRA `(.L_x_8) ;  /* 0xfffffffc00f08947 */ /* 0x000fea000383ffff */
[----:B------:R-:W-:Y:S01]  /*0f60*/  ULDC.64 UR4, c[0x0][0x598] ;  /* 0x0001660000047ab9 */ /* 0x000fe20000000a00 */
[----:B------:R-:W-:Y:S01]  /*0f70*/  ULDC.64 UR38, c[0x0][0x208] ;  /* 0x0000820000267ab9 */ /* 0x000fe20000000a00 */
[----:B------:R-:W-:-:S04]  /*0f80*/  ISETP.NE.U32.AND P0, PT, RZ, UR4, PT ;  /* 0x00000004ff007c0c */ /* 0x000fc8000bf05070 */
[----:B------:R-:W-:-:S13]  /*0f90*/  ISETP.NE.AND.EX P0, PT, RZ, UR5, PT, P0 ;  /* 0x00000005ff007c0c */ /* 0x000fda000bf05300 */
[----:B------:R-:W-:Y:S05]  /*0fa0*/  @!P0 BRA `(.L_x_11) ;  /* 0x00000000001c8947 */ /* 0x000fea0003800000 */
[----:B------:R-:W0:Y:S02]  /*0fb0*/  LDC.64 R4, c[0x0][0x598] ;  /* 0x00016600ff047b82 */ /* 0x000e240000000a00 */
[----:B0-----:R-:W2:Y:S02]  /*0fc0*/  LDG.E.64 R4, desc[UR38][R4.64] ;  /* 0x0000002604047981 */ /* 0x001ea4000c1e1b00 */
[----:B--2---:R-:W-:-:S04]  /*0fd0*/  ISETP.NE.U32.AND P0, PT, R4, RZ, PT ;  /* 0x000000ff0400720c */ /* 0x004fc80003f05070 */
[----:B------:R-:W-:-:S13]  /*0fe0*/  ISETP.NE.AND.EX P0, PT, R5, RZ, PT, P0 ;  /* 0x000000ff0500720c */ /* 0x000fda0003f05300 */
[----:B------:R-:W-:Y:S05]  /*0ff0*/  @!P0 BRA `(.L_x_11) ;  /* 0x0000000000088947 */ /* 0x000fea0003800000 */
[----:B------:R0:W5:Y:S01]  /*1000*/  LD.E R23, desc[UR38][R4.64] ;  /* 0x0000002604177980 */ /* 0x000162000c101900 */
[----:B------:R-:W-:Y:S05]  /*1010*/  BRA `(.L_x_12) ;  /* 0x0000000000247947 */ /* 0x000fea0003800000 */
.L_x_11:
[----:B------:R-:W-:Y:S02]  /*1020*/  ULDC.64 UR4, c[0x0][0x588] ;  /* 0x0001620000047ab9 */ /* 0x000fe40000000a00 */
[----:B------:R-:W-:-:S04]  /*1030*/  ISETP.NE.U32.AND P0, PT, RZ, UR4, PT ;  /* 0x00000004ff007c0c */ /* 0x000fc8000bf05070 */
[----:B------:R-:W-:-:S13]  /*1040*/  ISETP.NE.AND.EX P0, PT, RZ, UR5, PT, P0 ;  /* 0x00000005ff007c0c */ /* 0x000fda000bf05300 */
[----:B------:R-:W-:Y:S05]  /*1050*/  @!P0 BRA `(.L_x_13) ;  /* 0x00000000000c8947 */ /* 0x000fea0003800000 */
[----:B------:R-:W0:Y:S02]  /*1060*/  LDC.64 R4, c[0x0][0x588] ;  /* 0x00016200ff047b82 */ /* 0x000e240000000a00 */
[----:B0-----:R1:W5:Y:S01]  /*1070*/  LDG.E R23, desc[UR38][R4.64] ;  /* 0x0000002604177981 */ /* 0x001362000c1e1900 */
[----:B------:R-:W-:Y:S05]  /*1080*/  BRA `(.L_x_12) ;  /* 0x0000000000087947 */ /* 0x000fea0003800000 */
.L_x_13:
[----:B------:R-:W-:Y:S02]  /*1090*/  ULDC UR4, c[0x0][0x580] ;  /* 0x0001600000047ab9 */ /* 0x000fe40000000800 */
[----:B------:R-:W-:-:S07]  /*10a0*/  IMAD.U32 R23, RZ, RZ, UR4 ;  /* 0x00000004ff177e24 */ /* 0x000fce000f8e00ff */
.L_x_12:
[----:B------:R-:W-:Y:S02]  /*10b0*/  ULDC.64 UR4, c[0x0][0x5a0] ;  /* 0x0001680000047ab9 */ /* 0x000fe40000000a00 */
[----:B------:R-:W-:-:S04]  /*10c0*/  ISETP.NE.U32.AND P0, PT, RZ, UR4, PT ;  /* 0x00000004ff007c0c */ /* 0x000fc8000bf05070 */
[----:B------:R-:W-:-:S13]  /*10d0*/  ISETP.NE.AND.EX P0, PT, RZ, UR5, PT, P0 ;  /* 0x00000005ff007c0c */ /* 0x000fda000bf05300 */
[----:B------:R-:W-:Y:S05]  /*10e0*/  @!P0 BRA `(.L_x_14) ;  /* 0x00000000001c8947 */ /* 0x000fea0003800000 */
[----:B01----:R-:W0:Y:S02]  /*10f0*/  LDC.64 R4, c[0x0][0x5a0] ;  /* 0x00016800ff047b82 */ /* 0x003e240000000a00 */
[----:B0-----:R-:W2:Y:S02]  /*1100*/  LDG.E.64 R4, desc[UR38][R4.64] ;  /* 0x0000002604047981 */ /* 0x001ea4000c1e1b00 */
[----:B--2---:R-:W-:-:S04]  /*1110*/  ISETP.NE.U32.AND P0, PT, R4, RZ, PT ;  /* 0x000000ff0400720c */ /* 0x004fc80003f05070 */
[----:B------:R-:W-:-:S13]  /*1120*/  ISETP.NE.AND.EX P0, PT, R5, RZ, PT, P0 ;  /* 0x000000ff0500720c */ /* 0x000fda0003f05300 */
[----:B------:R-:W-:Y:S05]  /*1130*/  @!P0 BRA `(.L_x_14) ;  /* 0x0000000000088947 */ /* 0x000fea0003800000 */
[----:B------:R0:W5:Y:S01]  /*1140*/  LD.E R90, desc[UR38][R4.64] ;  /* 0x00000026045a7980 */ /* 0x000162000c101900 */
[----:B------:R-:W-:Y:S05]  /*1150*/  BRA `(.L_x_15) ;  /* 0x0000000000247947 */ /* 0x000fea0003800000 */
.L_x_14:
[----:B------:R-:W-:Y:S02]  /*1160*/  ULDC.64 UR4, c[0x0][0x590] ;  /* 0x0001640000047ab9 */ /* 0x000fe40000000a00 */
[----:B------:R-:W-:-:S04]  /*1170*/  ISETP.NE.U32.AND P0, PT, RZ, UR4, PT ;  /* 0x00000004ff007c0c */ /* 0x000fc8000bf05070 */
[----:B------:R-:W-:-:S13]  /*1180*/  ISETP.NE.AND.EX P0, PT, RZ, UR5, PT, P0 ;  /* 0x00000005ff007c0c */ /* 0x000fda000bf05300 */
[----:B------:R-:W-:Y:S05]  /*1190*/  @!P0 BRA `(.L_x_16) ;  /* 0x00000000000c8947 */ /* 0x000fea0003800000 */
[----:B------:R-:W2:Y:S02]  /*11a0*/  LDC.64 R90, c[0x0][0x590] ;  /* 0x00016400ff5a7b82 */ /* 0x000ea40000000a00 */
[----:B--2---:R2:W5:Y:S01]  /*11b0*/  LDG.E R90, desc[UR38][R90.64] ;  /* 0x000000265a5a7981 */ /* 0x004562000c1e1900 */
[----:B------:R-:W-:Y:S05]  /*11c0*/  BRA `(.L_x_15) ;  /* 0x0000000000087947 */ /* 0x000fea0003800000 */
.L_x_16:
[----:B------:R-:W-:Y:S02]  /*11d0*/  ULDC UR4, c[0x0][0x584] ;  /* 0x0001610000047ab9 */ /* 0x000fe40000000800 */
[----:B------:R-:W-:-:S07]  /*11e0*/  IMAD.U32 R90, RZ, RZ, UR4 ;  /* 0x00000004ff5a7e24 */ /* 0x000fce000f8e00ff */
.L_x_15:
[----:B------:R-:W-:-:S13]  /*11f0*/  LOP3.LUT P0, RZ, R0, 0xff, RZ, 0xc0, !PT ;  /* 0x000000ff00ff7812 */ /* 0x000fda000780c0ff */
[----:B------:R-:W-:Y:S05]  /*1200*/  @!P0 EXIT ;  /* 0x000000000000894d */ /* 0x000fea0003800000 */
[----:B------:R-:W3:Y:S01]  /*1210*/  LDC R93, c[0x0][0x658] ;  /* 0x00019600ff5d7b82 */ /* 0x000ee20000000800 */
[----:B------:R-:W-:Y:S01]  /*1220*/  ULDC.64 UR6, c[0x0][0x288] ;  /* 0x0000a20000067ab9 */ /* 0x000fe20000000a00 */
[----:B------:R-:W-:Y:S01]  /*1230*/  LOP3.LUT R6, R6, 0x1, RZ, 0xc0, !PT ;  /* 0x0000000106067812 */ /* 0x000fe200078ec0ff */
[----:B------:R-:W-:Y:S01]  /*1240*/  UIADD3 UR4, UR7, 0x3f, URZ ;  /* 0x0000003f07047890 */ /* 0x000fe2000fffe03f */
[----:B------:R-:W-:Y:S01]  /*1250*/  SHF.R.U32.HI R0, RZ, 0x2, R95 ;  /* 0x00000002ff007819 */ /* 0x000fe2000001165f */
[----:B------:R-:W-:Y:S01]  /*1260*/  IMAD.U32 R3, RZ, RZ, UR6 ;  /* 0x00000006ff037e24 */ /* 0x000fe2000f8e00ff */
[----:B------:R-:W-:Y:S01]  /*1270*/  SHF.R.U32.HI R11, RZ, 0x1, R11 ;  /* 0x00000001ff0b7819 */ /* 0x000fe2000001160b */
[----:B------:R-:W-:Y:S01]  /*1280*/  USHF.R.S32.HI UR5, URZ, 0x1f, UR4 ;  /* 0x0000001f3f057899 */ /* 0x000fe20008011404 */
[----:B01----:R-:W0:Y:S01]  /*1290*/  LDC.64 R4, c[0x0][0x5c8] ;  /* 0x00017200ff047b82 */ /* 0x003e220000000a00 */
[----:B------:R-:W-:Y:S01]  /*12a0*/  LOP3.LUT R94, R95, 0x3, RZ, 0xc0, !PT ;  /* 0x000000035f5e7812 */ /* 0x000fe200078ec0ff */
[----:B------:R-:W-:Y:S01]  /*12b0*/  IMAD.SHL.U32 R7, R6, 0x40, RZ ;  /* 0x0000004006077824 */ /* 0x000fe200078e00ff */
[----:B------:R-:W-:Y:S01]  /*12c0*/  LOP3.LUT R0, R0, 0x7, RZ, 0xc0, !PT ;  /* 0x0000000700007812 */ /* 0x000fe200078ec0ff */
[----:B------:R-:W-:Y:S01]  /*12d0*/  ULEA.HI UR5, UR5, UR4, URZ, 0x6 ;  /* 0x0000000405057291 */ /* 0x000fe2000f8f303f */
[----:B------:R-:W-:Y:S01]  /*12e0*/  LOP3.LUT R11, R11, 0x30, RZ, 0xc0, !PT ;  /* 0x000000300b0b7812 */ /* 0x000fe200078ec0ff */
[----:B------:R-:W-:Y:S01]  /*12f0*/  IMAD R94, R94, -0x2, R3 ;  /* 0xfffffffe5e5e7824 */ /* 0x000fe200078e0203 */
[--C-:B------:R-:W-:Y:S01]  /*1300*/  LOP3.LUT R88, R7, 0x40, R0.reuse, 0xe2, !PT ;  /* 0x0000004007587812 */ /* 0x100fe200078ee200 */
[----:B------:R-:W1:Y:S01]  /*1310*/  LDC R97, c[0x0][0x600] ;  /* 0x00018000ff617b82 */ /* 0x000e620000000800 */
[----:B------:R-:W-:Y:S01]  /*1320*/  IADD3 R3, RZ, -R11, -R0 ;  /* 0x8000000bff037210 */ /* 0x000fe20007ffe800 */
[----:B------:R-:W-:Y:S01]  /*1330*/  IMAD.MOV.U32 R0, RZ, RZ, -0x1 ;  /* 0xffffffffff007424 */ /* 0x000fe200078e00ff */
[----:B------:R-:W-:Y:S01]  /*1340*/  USHF.R.S32.HI UR43, URZ, 0x6, UR5 ;  /* 0x000000063f2b7899 */ /* 0x000fe20008011405 */
[----:B------:R-:W-:Y:S01]  /*1350*/  IMAD.MOV.U32 R8, RZ, RZ, 0x1 ;  /* 0x00000001ff087424 */ /* 0x000fe200078e00ff */
[C---:B------:R-:W-:Y:S01]  /*1360*/  LOP3.LUT R96, R95.reuse, 0x80, RZ, 0xc0, !PT ;  /* 0x000000805f607812 */ /* 0x040fe200078ec0ff */
[----:B------:R-:W-:Y:S01]  /*1370*/  IMAD R3, R6, -0x40, R3 ;  /* 0xffffffc006037824 */ /* 0x000fe200078e0203 */
[----:B------:R-:W-:Y:S01]  /*1380*/  UISETP.LT.AND UP0, UPT, UR43, 0x1, UPT ;  /* 0x000000012b00788c */ /* 0x000fe2000bf01270 */
[----:B---3--:R-:W-:Y:S01]  /*1390*/  SHF.L.U32 R0, R0, R93, RZ ;  /* 0x0000005d00007219 */ /* 0x008fe200000006ff */
[----:B------:R-:W-:Y:S01]  /*13a0*/  ULDC UR4, c[0x0][0x284] ;  /* 0x0000a10000047ab9 */ /* 0x000fe20000000800 */
[----:B------:R-:W-:Y:S01]  /*13b0*/  LOP3.LUT R88, R88, R11, RZ, 0xfc, !PT ;  /* 0x0000000b58587212 */ /* 0x000fe200078efcff */
[----:B------:R-:W-:Y:S01]  /*13c0*/  USEL UR44, UR43, 0x1, UP0 ;  /* 0x000000012b2c7887 */ /* 0x000fe20008000000 */
[----:B------:R-:W-:Y:S01]  /*13d0*/  SHF.L.U32 R93, R8, R93, RZ ;  /* 0x0000005d085d7219 */ /* 0x000fe200000006ff */
[----:B------:R-:W-:Y:S01]  /*13e0*/  IMAD.SHL.U32 R95, R95, 0x2, RZ ;  /* 0x000000025f5f7824 */ /* 0x000fe200078e00ff */
[----:B------:R-:W-:Y:S01]  /*13f0*/  LOP3.LUT R102, R18, 0x1, RZ, 0xfc, !PT ;  /* 0x0000000112667812 */ /* 0x000fe200078efcff */
[----:B------:R-:W-:Y:S01]  /*1400*/  VIADD R99, R3, UR4 ;  /* 0x0000000403637c36 */ /* 0x000fe20008000000 */
[C---:B0-----:R-:W-:Y:S01]  /*1410*/  SHF.L.U64.HI R92, R4.reuse, 0x3, R5 ;  /* 0x00000003045c7819 */ /* 0x041fe20000010205 */
[----:B--2---:R-:W-:Y:S01]  /*1420*/  IMAD.SHL.U32 R91, R4, 0x8, RZ ;  /* 0x00000008045b7824 */ /* 0x004fe200078e00ff */
[----:B------:R-:W-:Y:S01]  /*1430*/  SHF.R.U32.HI R96, RZ, 0x7, R96 ;  /* 0x00000007ff607819 */ /* 0x000fe20000011660 */
[----:B------:R-:W-:Y:S01]  /*1440*/  IMAD.MOV.U32 R89, RZ, RZ, RZ ;  /* 0x000000ffff597224 */ /* 0x000fe200078e00ff */
[----:B------:R-:W-:Y:S01]  /*1450*/  LOP3.LUT R98, RZ, R0, RZ, 0x33, !PT ;  /* 0x00000000ff627212 */ /* 0x000fe200078e33ff */
[----:B------:R-:W-:Y:S01]  /*1460*/  UIADD3 UR44, UR43, -UR44, URZ ;  /* 0x8000002c2b2c7290 */ /* 0x000fe2000fffe03f */
[----:B------:R-:W-:Y:S01]  /*1470*/  UMOV UR40, URZ ;  /* 0x0000003f00287c82 */ /* 0x000fe20008000000 */
[----:B-1----:R-:W-:Y:S01]  /*1480*/  VIADD R97, R97, 0xffffffff ;  /* 0xffffffff61617836 */ /* 0x002fe20000000000 */
[----:B------:R-:W-:-:S09]  /*1490*/  UMOV UR41, URZ ;  /* 0x0000003f00297c82 */ /* 0x000fd20008000000 */
.L_x_162:
[----:B0-----:R-:W0:Y:S01]  /*14a0*/  SHFL.IDX PT, R0, R96, RZ, 0x1f ;  /* 0x00001fff60007589 */ /* 0x001e2200000e0000 */
[----:B-1----:R-:W1:Y:S01]  /*14b0*/  S2UR UR7, SR_CgaCtaId ;  /* 0x00000000000779c3 */ /* 0x002e620000008800 */
[----:B------:R-:W-:Y:S01]  /*14c0*/  UMOV UR6, 0x400 ;  /* 0x0000040000067882 */ /* 0x000fe20000000000 */
[----:B0-----:R-:W-:Y:S01]  /*14d0*/  R2UR UR4, R0 ;  /* 0x00000000000472ca */ /* 0x001fe200000e0000 */
[----:B-1----:R-:W-:-:S12]  /*14e0*/  ULEA UR6, UR7, UR6, 0x18 ;  /* 0x0000000607067291 */ /* 0x002fd8000f8ec03f */
[----:B------:R-:W-:-:S04]  /*14f0*/  ULEA.HI UR5, UR4, UR4, URZ, 0x1 ;  /* 0x0000000404057291 */ /* 0x000fc8000f8f083f */
[----:B------:R-:W-:-:S04]  /*1500*/  ULOP3.LUT UR5, UR5, 0x7fffe, URZ, 0xc0, !UPT ;  /* 0x0007fffe05057892 */ /* 0x000fc8000f8ec03f */
[----:B------:R-:W-:-:S03]  /*1510*/  UIADD3 UR5, UR4, -UR5, URZ ;  /* 0x8000000504057290 */ /* 0x000fc6000fffe03f */
[----:B------:R-:W-:Y:S01]  /*1520*/  ULDC UR4, c[0x0][0x28c] ;  /* 0x0000a30000047ab9 */ /* 0x000fe20000000800 */
[----:B------:R-:W-:Y:S01]  /*1530*/  ULEA UR5, UR5, UR6, 0xd ;  /* 0x0000000605057291 */ /* 0x000fe2000f8e683f */
[----:B------:R-:W-:-:S03]  /*1540*/  ISETP.LT.AND P0, PT, RZ, UR4, PT ;  /* 0x00000004ff007c0c */ /* 0x000fc6000bf01270 */
[----:B------:R-:W-:-:S04]  /*1550*/  UIADD3 UR5, UR5, 0x100, URZ ;  /* 0x0000010005057890 */ /* 0x000fc8000fffe03f */
[----:B------:R-:W-:-:S04]  /*1560*/  USHF.R.U32.HI UR5, URZ, 0x4, UR5 ;  /* 0x000000043f057899 */ /* 0x000fc80008011605 */
[----:B------:R-:W-:-:S04]  /*1570*/  ULOP3.LUT UR5, UR5, 0x3fff, URZ, 0xc0, !UPT ;  /* 0x00003fff05057892 */ /* 0x000fc8000f8ec03f */
[----:B------:R-:W-:Y:S01]  /*1580*/  ULOP3.LUT UR45, UR5, 0x10000, URZ, 0xfc, !UPT ;  /* 0x00010000052d7892 */ /* 0x000fe2000f8efc3f */
[----:B--2345:R-:W-:Y:S11]  /*1590*/  @P0 BRA `(.L_x_17) ;  /* 0x0000000000400947 */ /* 0x03cff60003800000 */
[----:B------:R-:W-:Y:S01]  /*15a0*/  MOV R0, 0x0 ;  /* 0x0000000000007802 */ /* 0x000fe20000000f00 */
[----:B------:R-:W-:Y:S01]  /*15b0*/  ULDC.64 UR4, c[0x4][0x68] ;  /* 0x01001a0000047ab9 */ /* 0x000fe20000000a00 */
[----:B------:R-:W-:Y:S01]  /*15c0*/  ULDC.64 UR6, c[0x4][0x8] ;  /* 0x0100020000067ab9 */ /* 0x000fe20000000a00 */
[----:B------:R-:W-:Y:S01]  /*15d0*/  IMAD.U32 R4, RZ, RZ, UR4 ;  /* 0x00000004ff047e24 */ /* 0x000fe2000f8e00ff */
[----:B------:R0:W1:Y:S01]  /*15e0*/  LDC.64 R14, c[0x4][R0] ;  /* 0x01000000000e7b82 */ /* 0x0000620000000a00 */
[----:B------:R-:W-:Y:S01]  /*15f0*/  IMAD.U32 R5, RZ, RZ, UR5 ;  /* 0x00000005ff057e24 */ /* 0x000fe2000f8e00ff */
[----:B------:R-:W-:Y:S01]  /*1600*/  ULDC.64 UR4, c[0x4][0x70] ;  /* 0x01001c0000047ab9 */ /* 0x000fe20000000a00 */
[----:B------:R-:W-:Y:S02]  /*1610*/  IMAD.U32 R10, RZ, RZ, UR6 ;  /* 0x00000006ff0a7e24 */ /* 0x000fe4000f8e00ff */
[----:B------:R-:W-:Y:S02]  /*1620*/  IMAD.U32 R6, RZ, RZ, UR4 ;  /* 0x00000004ff067e24 */ /* 0x000fe4000f8e00ff */
[----:B------:R-:W-:-:S02]  /*1630*/  IMAD.U32 R7, RZ, RZ, UR5 ;  /* 0x00000005ff077e24 */ /* 0x000fc4000f8e00ff */
[----:B------:R-:W-:Y:S02]  /*1640*/  IMAD.U32 R11, RZ, RZ, UR7 ;  /* 0x00000007ff0b7e24 */ /* 0x000fe4000f8e00ff */
[----:B------:R-:W-:Y:S02]  /*1650*/  IMAD.MOV.U32 R8, RZ, RZ, 0x1e1 ;  /* 0x000001e1ff087424 */ /* 0x000fe400078e00ff */
[----:B------:R-:W-:Y:S02]  /*1660*/  IMAD.MOV.U32 R12, RZ, RZ, 0x1 ;  /* 0x00000001ff0c7424 */ /* 0x000fe400078e00ff */
[----:B0-----:R-:W-:-:S07]  /*1670*/  IMAD.MOV.U32 R13, RZ, RZ, RZ ;  /* 0x000000ffff0d7224 */ /* 0x001fce00078e00ff */
[----:B------:R-:W-:-:S07]  /*1680*/  LEPC R20, `(.L_x_17) ;  /* 0x000000001014794e */ /* 0x000fce0000000000 */
[----:B-1---5:R-:W-:Y:S05]  /*1690*/  CALL.ABS.NOINC R14 ;  /* 0x000000000e007343 */ /* 0x022fea0003c00000 */
.L_x_17:
[----:B------:R-:W-:-:S13]  /*16a0*/  ISETP.NE.AND P0, PT, R102, 0x3, PT ;  /* 0x000000036600780c */ /* 0x000fda0003f05270 */
[----:B------:R-:W-:Y:S05]  /*16b0*/  @!P0 BRA `(.L_x_18) ;  /* 0x0000000000048947 */ /* 0x000fea0003800000 */
[----:B------:R-:W-:Y:S01]  /*16c0*/  BPT.TRAP 0x1 ;  /* 0x000000040000795c */ /* 0x000fe20000300000 */
.L_x_18:
[----:B------:R-:W0:Y:S01]  /*16d0*/  S2UR UR5, SR_CgaCtaId ;  /* 0x00000000000579c3 */ /* 0x000e220000008800 */
[----:B------:R-:W-:Y:S01]  /*16e0*/  UMOV UR4, 0x400 ;  /* 0x0000040000047882 */ /* 0x000fe20000000000 */
[----:B------:R-:W-:Y:S02]  /*16f0*/  IMAD.U32 R0, RZ, RZ, UR40 ;  /* 0x00000028ff007e24 */ /* 0x000fe4000f8e00ff */
[----:B------:R-:W-:-:S03]  /*1700*/  IMAD.U32 R3, RZ, RZ, UR41 ;  /* 0x00000029ff037e24 */ /* 0x000fc6000f8e00ff */
[----:B------:R-:W-:Y:S01]  /*1710*/  SHF.L.U32 R0, R0, 0x1f, RZ ;  /* 0x0000001f00007819 */ /* 0x000fe200000006ff */
[----:B0-----:R-:W-:-:S06]  /*1720*/  ULEA UR4, UR5, UR4, 0x18 ;  /* 0x0000000405047291 */ /* 0x001fcc000f8ec03f */
[----:B------:R-:W-:-:S04]  /*1730*/  IMAD.U32 R6, RZ, RZ, UR4 ;  /* 0x00000004ff067e24 */ /* 0x000fc8000f8e00ff */
[----:B------:R-:W-:-:S04]  /*1740*/  IMAD R3, R3, 0x8, R6 ;  /* 0x0000000803037824 */ /* 0x000fc800078e0206 */
[----:B------:R0:W1:Y:S01]  /*1750*/  SYNCS.PHASECHK.TRANS64.TRYWAIT P1, [R3+URZ], R0 ;  /* 0x00000000030075a7 */ /* 0x000062000802017f */
[----:B------:R-:W-:Y:S05]  /*1760*/  @!P0 BRA `(.L_x_19) ;  /* 0x0000000000048947 */ /* 0x000fea0003800000 */
[----:B------:R-:W-:Y:S01]  /*1770*/  BPT.TRAP 0x1 ;  /* 0x000000040000795c */ /* 0x000fe20000300000 */
.L_x_19:
[----:B------:R-:W-:-:S05]  /*1780*/  IMAD.U32 R4, RZ, RZ, UR44 ;  /* 0x0000002cff047e24 */ /* 0x000fca000f8e00ff */
[----:B------:R-:W-:Y:S01]  /*1790*/  ISETP.GE.AND P2, PT, R4, 0x1, PT ;  /* 0x000000010400780c */ /* 0x000fe20003f46270 */
[----:B-1----:R-:W-:-:S12]  /*17a0*/  @P1 BRA `(.L_x_20) ;  /* 0x0000000000081947 */ /* 0x002fd80003800000 */
[----:B------:R-:W1:Y:S02]  /*17b0*/  SYNCS.PHASECHK.TRANS64.TRYWAIT P1, [R3+URZ], R0 ;  /* 0x00000000030075a7 */ /* 0x000e64000802017f */
[----:B-1----:R-:W-:Y:S05]  /*17c0*/  @!P1 BRA `(.L_x_21) ;  /* 0x0000006400e89947 */ /* 0x002fea0003800000 */
.L_x_20:
[----:B------:R-:W-:Y:S05]  /*17d0*/  WARPSYNC.ALL ;  /* 0x0000000000007948 */ /* 0x000fea0003800000 */
[----:B------:R-:W-:Y:S01]  /*17e0*/  R2UR UR4, R6 ;  /* 0x00000000060472ca */ /* 0x000fe200000e0000 */
[----:B------:R-:W-:Y:S01]  /*17f0*/  ULEA UR5, UR41, UR45, 0xa ;  /* 0x0000002d29057291 */ /* 0x000fe2000f8e503f */
[----:B------:R-:W-:Y:S01]  /*1800*/  WARPGROUP.ARRIVE ;  /* 0x00000000000079c5 */ /* 0x000fe20000000000 */
[----:B------:R-:W-:Y:S01]  /*1810*/  UMOV UR9, 0x40000040 ;  /* 0x4000004000097882 */ /* 0x000fe20000000000 */
[----:B------:R-:W-:-:S04]  /*1820*/  UMOV UR11, 0x40000040 ;  /* 0x40000040000b7882 */ /* 0x000fc80000000000 */
[----:B------:R-:W-:-:S05]  /*1830*/  UMOV UR8, UR5 ;  /* 0x0000000500087c82 */ /* 0x000fca0008000000 */
[----:B------:R-:W-:-:S04]  /*1840*/  UIADD3 UR4, UR4, 0x10100, URZ ;  /* 0x0001010004047890 */ /* 0x000fc8000fffe03f */
[----:B------:R-:W-:-:S04]  /*1850*/  USHF.R.U32.HI UR4, URZ, 0x4, UR4 ;  /* 0x000000043f047899 */ /* 0x000fc80008011604 */
[----:B------:R-:W-:-:S04]  /*1860*/  ULOP3.LUT UR4, UR4, 0x3fff, URZ, 0xc0, !UPT ;  /* 0x00003fff04047892 */ /* 0x000fc8000f8ec03f */
[----:B------:R-:W-:-:S04]  /*1870*/  ULOP3.LUT UR4, UR4, 0x2000000, URZ, 0xfc, !UPT ;  /* 0x0200000004047892 */ /* 0x000fc8000f8efc3f */
[----:B------:R-:W-:-:S07]  /*1880*/  ULEA UR6, UR41, UR4, 0xa ;  /* 0x0000000429067291 */ /* 0x000fce000f8e503f */
[----:B------:R-:W-:Y:S02]  /*1890*/  UMOV UR10, UR6 ;  /* 0x00000006000a7c82 */ /* 0x000fe40008000000 */
[----:B------:R-:W-:Y:S01]  /*18a0*/  HGMMA.64x128x16.F32 R24, gdesc[UR8].tnspB, RZ, !UPT, gsb0 ;  /* 0x41e00000081879f0 */ /* 0x000fe2000c0008ff */
[----:B------:R-:W-:Y:S02]  /*18b0*/  UIADD3 UR8, UR5, 0x2, URZ ;  /* 0x0000000205087890 */ /* 0x000fe4000fffe03f */
[----:B------:R-:W-:Y:S01]  /*18c0*/  UIADD3 UR10, UR6, 0x80, URZ ;  /* 0x00000080060a7890 */ /* 0x000fe2000fffe03f */
[----:B------:R-:W-:Y:S01]  /*18d0*/  UMOV UR9, 0x40000040 ;  /* 0x4000004000097882 */ /* 0x000fe20000000000 */
[----:B------:R-:W-:Y:S01]  /*18e0*/  UMOV UR11, 0x40000040 ;  /* 0x40000040000b7882 */ /* 0x000fe20000000000 */
[----:B------:R-:W-:Y:S02]  /*18f0*/  WARPGROUP.DEPBAR.LE gsb0, 0x0 ;  /* 0x00008000000079c5 */ /* 0x000fe40000010000 */
[----:B------:R-:W-:-:S06]  /*1900*/  WARPGROUP.ARRIVE ;  /* 0x00000000000079c5 */ /* 0x000fcc0000000000 */
[----:B------:R-:W-:Y:S01]  /*1910*/  HGMMA.64x128x16.F32 R24, gdesc[UR8].tnspB, R24, gsb0 ;  /* 0x41e00000081879f0 */ /* 0x000fe20008000818 */
        /* <DEDUP_REMOVED lines=13> */
[----:B------:R-:W-:Y:S03]  /*19f0*/  HGMMA.64x128x16.F32 R24, gdesc[UR8].tnspB, R24, gsb0 ;  /* 0x41e00000081879f0 */ /* 0x000fe60008000818 */
[----:B------:R-:W-:Y:S02]  /*1a00*/  WARPGROUP.DEPBAR.LE gsb0, 0x0 ;  /* 0x00008000000079c5 */ /* 0x000fe40000010000 */
[----:B------:R-:W-:Y:S05]  /*1a10*/  @!P2 BRA `(.L_x_22) ;  /* 0x000000040028a947 */ /* 0x000fea0003800000 */
[----:B------:R-:W-:Y:S01]  /*1a20*/  UIADD3 UR5, UR41, 0x1, URZ ;  /* 0x0000000129057890 */ /* 0x000fe2000fffe03f */
[----:B01----:R-:W-:Y:S02]  /*1a30*/  IMAD.U32 R0, RZ, RZ, UR44 ;  /* 0x0000002cff007e24 */ /* 0x003fe4000f8e00ff */
[----:B------:R-:W-:Y:S01]  /*1a40*/  IMAD.U32 R3, RZ, RZ, UR41 ;  /* 0x00000029ff037e24 */ /* 0x000fe2000f8e00ff */
[----:B------:R-:W-:-:S04]  /*1a50*/  UISETP.NE.AND UP0, UPT, UR5, 0x4, UPT ;  /* 0x000000040500788c */ /* 0x000fc8000bf05270 */
[----:B------:R-:W-:Y:S02]  /*1a60*/  USEL UR6, URZ, 0x1, UP0 ;  /* 0x000000013f067887 */ /* 0x000fe40008000000 */
[----:B------:R-:W-:Y:S02]  /*1a70*/  USEL UR5, UR5, URZ, UP0 ;  /* 0x0000003f05057287 */ /* 0x000fe40008000000 */
[----:B------:R-:W-:-:S06]  /*1a80*/  ULOP3.LUT UR6, UR40, UR6, URZ, 0x3c, !UPT ;  /* 0x0000000628067292 */ /* 0x000fcc000f8e3c3f */
[----:B------:R-:W-:-:S07]  /*1a90*/  IMAD.U32 R7, RZ, RZ, UR6 ;  /* 0x00000006ff077e24 */ /* 0x000fce000f8e00ff */
.L_x_29:
[----:B------:R-:W-:Y:S05]  /*1aa0*/  @!P0 BRA `(.L_x_23) ;  /* 0x0000000000048947 */ /* 0x000fea0003800000 */
[----:B------:R-:W-:Y:S01]  /*1ab0*/  BPT.TRAP 0x1 ;  /* 0x000000040000795c */ /* 0x000fe20000300000 */
.L_x_23:
[----:B------:R-:W0:Y:S01]  /*1ac0*/  S2UR UR7, SR_CgaCtaId ;  /* 0x00000000000779c3 */ /* 0x000e220000008800 */
[----:B------:R-:W-:Y:S01]  /*1ad0*/  UMOV UR6, 0x400 ;  /* 0x0000040000067882 */ /* 0x000fe20000000000 */
[----:B------:R-:W-:Y:S01]  /*1ae0*/  IMAD.U32 R5, RZ, RZ, UR5 ;  /* 0x00000005ff057e24 */ /* 0x000fe2000f8e00ff */
[----:B------:R-:W-:Y:S01]  /*1af0*/  SHF.L.U32 R4, R7, 0x1f, RZ ;  /* 0x0000001f07047819 */ /* 0x000fe200000006ff */
[----:B0-----:R-:W-:-:S06]  /*1b00*/  ULEA UR6, UR7, UR6, 0x18 ;  /* 0x0000000607067291 */ /* 0x001fcc000f8ec03f */
[----:B------:R-:W-:-:S04]  /*1b10*/  IMAD.U32 R6, RZ, RZ, UR6 ;  /* 0x00000006ff067e24 */ /* 0x000fc8000f8e00ff */
[----:B------:R-:W-:-:S04]  /*1b20*/  IMAD R5, R5, 0x8, R6 ;  /* 0x0000000805057824 */ /* 0x000fc800078e0206 */
[----:B------:R0:W1:Y:S01]  /*1b30*/  SYNCS.PHASECHK.TRANS64.TRYWAIT P1, [R5+URZ], R4 ;  /* 0x00000004050075a7 */ /* 0x000062000802017f */
[----:B------:R-:W-:Y:S05]  /*1b40*/  @!P0 BRA `(.L_x_24) ;  /* 0x0000000000048947 */ /* 0x000fea0003800000 */
[----:B------:R-:W-:Y:S01]  /*1b50*/  BPT.TRAP 0x1 ;  /* 0x000000040000795c */ /* 0x000fe20000300000 */
.L_x_24:
[----:B-1----:R-:W-:Y:S05]  /*1b60*/  @P1 BRA `(.L_x_25) ;  /* 0x0000000000081947 */ /* 0x002fea0003800000 */
[----:B------:R-:W1:Y:S02]  /*1b70*/  SYNCS.PHASECHK.TRANS64.TRYWAIT P1, [R5+URZ], R4 ;  /* 0x00000004050075a7 */ /* 0x000e64000802017f */
[----:B-1----:R-:W-:Y:S05]  /*1b80*/  @!P1 BRA `(.L_x_26) ;  /* 0x00000064000c9947 */ /* 0x002fea0003800000 */
.L_x_25:
[----:B------:R-:W-:Y:S01]  /*1b90*/  ULEA UR6, UR5, UR45, 0xa ;  /* 0x0000002d05067291 */ /* 0x000fe2000f8e503f */
[----:B------:R-:W-:Y:S01]  /*1ba0*/  WARPGROUP.ARRIVE ;  /* 0x00000000000079c5 */ /* 0x000fe20000000000 */
[----:B------:R-:W-:Y:S01]  /*1bb0*/  ULEA UR7, UR5, UR4, 0xa ;  /* 0x0000000405077291 */ /* 0x000fe2000f8e503f */
[----:B------:R-:W-:Y:S01]  /*1bc0*/  UMOV UR9, 0x40000040 ;  /* 0x4000004000097882 */ /* 0x000fe20000000000 */
[----:B------:R-:W-:-:S03]  /*1bd0*/  UMOV UR11, 0x40000040 ;  /* 0x40000040000b7882 */ /* 0x000fc60000000000 */
[----:B------:R-:W-:Y:S02]  /*1be0*/  UMOV UR8, UR6 ;  /* 0x0000000600087c82 */ /* 0x000fe40008000000 */
[----:B------:R-:W-:Y:S02]  /*1bf0*/  UMOV UR10, UR7 ;  /* 0x00000007000a7c82 */ /* 0x000fe40008000000 */
[----:B------:R-:W-:Y:S01]  /*1c00*/  HGMMA.64x128x16.F32 R24, gdesc[UR8].tnspB, R24, gsb0 ;  /* 0x41e00000081879f0 */ /* 0x000fe20008000818 */
[----:B------:R-:W-:Y:S02]  /*1c10*/  UIADD3 UR8, UR6, 0x2, URZ ;  /* 0x0000000206087890 */ /* 0x000fe4000fffe03f */
[----:B------:R-:W-:Y:S01]  /*1c20*/  UIADD3 UR10, UR7, 0x80, URZ ;  /* 0x00000080070a7890 */ /* 0x000fe2000fffe03f */
[----:B------:R-:W-:Y:S01]  /*1c30*/  UMOV UR9, 0x40000040 ;  /* 0x4000004000097882 */ /* 0x000fe20000000000 */
[----:B------:R-:W-:Y:S01]  /*1c40*/  UMOV UR11, 0x40000040 ;  /* 0x40000040000b7882 */ /* 0x000fe20000000000 */
[----:B------:R-:W-:-:S02]  /*1c50*/  WARPGROUP.DEPBAR.LE gsb0, 0x0 ;  /* 0x00008000000079c5 */ /* 0x000fc40000010000 */
        /* <DEDUP_REMOVED lines=18> */
[----:B------:R-:W-:Y:S01]  /*1d80*/  BPT.TRAP 0x1 ;  /* 0x000000040000795c */ /* 0x000fe20000300000 */
.L_x_27:
[----:B------:R-:W-:-:S13]  /*1d90*/  ISETP.NE.AND P1, PT, R22, RZ, PT ;  /* 0x000000ff1600720c */ /* 0x000fda0003f25270 */
[----:B01----:R-:W-:-:S04]  /*1da0*/  @P1 IMAD R4, R3, 0x8, R6 ;  /* 0x0000000803041824 */ /* 0x003fc800078e0206 */
[----:B------:R-:W-:-:S05]  /*1db0*/  @P1 VIADD R4, R4, 0x20 ;  /* 0x0000002004041836 */ /* 0x000fca0000000000 */
[----:B------:R-:W-:-:S04]  /*1dc0*/  @P1 PRMT R4, R19, 0x654, R4 ;  /* 0x0000065413041816 */ /* 0x000fc80000000004 */
[----:B------:R0:W-:Y:S01]  /*1dd0*/  @P1 SYNCS.ARRIVE.TRANS64.RED.A1T0 RZ, [R4+URZ], RZ ;  /* 0x000000ff04ff19a7 */ /* 0x0001e2000810043f */
[----:B------:R-:W-:-:S13]  /*1de0*/  ISETP.GT.U32.AND P1, PT, R18, 0x1, PT ;  /* 0x000000011200780c */ /* 0x000fda0003f24070 */
[----:B0-----:R-:W-:Y:S05]  /*1df0*/  @P1 BRA `(.L_x_28) ;  /* 0x0000000000041947 */ /* 0x001fea0003800000 */
[----:B------:R-:W-:Y:S01]  /*1e00*/  BPT.TRAP 0x1 ;  /* 0x000000040000795c */ /* 0x000fe20000300000 */
.L_x_28:
[----:B------:R-:W-:Y:S01]  /*1e10*/  UIADD3 UR5, UR5, 0x1, URZ ;  /* 0x0000000105057890 */ /* 0x000fe2000fffe03f */
[C---:B------:R-:W-:Y:S01]  /*1e20*/  ISETP.GT.AND P2, PT, R0.reuse, 0x1, PT ;  /* 0x000000010000780c */ /* 0x040fe20003f44270 */
[----:B------:R-:W-:Y:S02]  /*1e30*/  VIADD R3, R3, 0x1 ;  /* 0x0000000103037836 */ /* 0x000fe40000000000 */
[----:B------:R-:W-:Y:S01]  /*1e40*/  UISETP.NE.AND UP0, UPT, UR5, 0x4, UPT ;  /* 0x000000040500788c */ /* 0x000fe2000bf05270 */
[----:B------:R-:W-:Y:S02]  /*1e50*/  VIADD R0, R0, 0xffffffff ;  /* 0xffffffff00007836 */ /* 0x000fe40000000000 */
[C---:B------:R-:W-:Y:S01]  /*1e60*/  ISETP.NE.AND P1, PT, R3.reuse, 0x4, PT ;  /* 0x000000040300780c */ /* 0x040fe20003f25270 */
[----:B------:R-:W-:Y:S02]  /*1e70*/  USEL UR6, URZ, 0x1, UP0 ;  /* 0x000000013f067887 */ /* 0x000fe40008000000 */
[----:B------:R-:W-:Y:S01]  /*1e80*/  USEL UR5, UR5, URZ, UP0 ;  /* 0x0000003f05057287 */ /* 0x000fe20008000000 */
[----:B------:R-:W-:-:S03]  /*1e90*/  SEL R3, R3, RZ, P1 ;  /* 0x000000ff03037207 */ /* 0x000fc60000800000 */
[----:B------:R-:W-:Y:S01]  /*1ea0*/  LOP3.LUT R7, R7, UR6, RZ, 0x3c, !PT ;  /* 0x0000000607077c12 */ /* 0x000fe2000f8e3cff */
[----:B------:R-:W-:Y:S07]  /*1eb0*/  @P2 BRA `(.L_x_29) ;  /* 0xfffffff800f82947 */ /* 0x000fee000383ffff */
.L_x_22:
[----:B01----:R-:W0:Y:S02]  /*1ec0*/  LDC R0, c[0x0][0x28c] ;  /* 0x0000a300ff007b82 */ /* 0x003e240000000800 */
[----:B0-----:R-:W-:-:S13]  /*1ed0*/  ISETP.GE.AND P1, PT, R0, 0x1, PT ;  /* 0x000000010000780c */ /* 0x001fda0003f26270 */
[----:B------:R-:W-:Y:S05]  /*1ee0*/  @!P1 BRA `(.L_x_30) ;  /* 0x0000000000389947 */ /* 0x000fea0003800000 */
[----:B------:R-:W-:Y:S05]  /*1ef0*/  @!P0 BRA `(.L_x_31) ;  /* 0x0000000000048947 */ /* 0x000fea0003800000 */
[----:B------:R-:W-:Y:S01]  /*1f00*/  BPT.TRAP 0x1 ;  /* 0x000000040000795c */ /* 0x000fe20000300000 */
.L_x_31:
[----:B------:R-:W-:-:S13]  /*1f10*/  ISETP.NE.AND P0, PT, R22, RZ, PT ;  /* 0x000000ff1600720c */ /* 0x000fda0003f05270 */
[----:B------:R-:W-:-:S05]  /*1f20*/  VOTEU.ANY UP0, P0 ;  /* 0x00000000003f7886 */ /* 0x000fca0000000100 */
[----:B------:R-:W-:-:S06]  /*1f30*/  @UP0 UIADD3 UR4, UR44, UR41, URZ ;  /* 0x000000292c040290 */ /* 0x000fcc000fffe03f */
[----:B------:R-:W-:-:S04]  /*1f40*/  IMAD.U32 R0, RZ, RZ, UR4 ;  /* 0x00000004ff007e24 */ /* 0x000fc8000f8e00ff */
[----:B------:R-:W-:-:S05]  /*1f50*/  @P0 IMAD.SHL.U32 R0, R0, 0x8, RZ ;  /* 0x0000000800000824 */ /* 0x000fca00078e00ff */
[----:B------:R-:W-:-:S04]  /*1f60*/  @P0 LOP3.LUT R0, R0, 0x18, RZ, 0xc0, !PT ;  /* 0x0000001800000812 */ /* 0x000fc800078ec0ff */
[----:B------:R-:W-:-:S04]  /*1f70*/  @P0 IADD3 R0, R6, 0x20, R0 ;  /* 0x0000002006000810 */ /* 0x000fc80007ffe000 */
[----:B------:R-:W-:-:S04]  /*1f80*/  @P0 PRMT R0, R19, 0x654, R0 ;  /* 0x0000065413000816 */ /* 0x000fc80000000000 */
[----:B------:R0:W-:Y:S01]  /*1f90*/  @P0 SYNCS.ARRIVE.TRANS64.RED.A1T0 RZ, [R0+URZ], RZ ;  /* 0x000000ff00ff09a7 */ /* 0x0001e2000810043f */
[----:B------:R-:W-:-:S13]  /*1fa0*/  ISETP.GT.U32.AND P0, PT, R18, 0x1, PT ;  /* 0x000000011200780c */ /* 0x000fda0003f04070 */
[----:B0-----:R-:W-:Y:S05]  /*1fb0*/  @P0 BRA `(.L_x_30) ;  /* 0x0000000000040947 */ /* 0x001fea0003800000 */
[----:B------:R-:W-:Y:S01]  /*1fc0*/  BPT.TRAP 0x1 ;  /* 0x000000040000795c */ /* 0x000fe20000300000 */
.L_x_30:
[----:B------:R-:W-:Y:S01]  /*1fd0*/  IMAD.SHL.U32 R100, R100, 0x80, RZ ;  /* 0x0000008064647824 */ /* 0x000fe200078e00ff */
[----:B------:R-:W-:Y:S01]  /*1fe0*/  ULDC UR6, c[0x0][0x288] ;  /* 0x0000a20000067ab9 */ /* 0x000fe20000000800 */
[----:B------:R-:W-:Y:S01]  /*1ff0*/  SHF.R.S32.HI R11, RZ, 0x1f, R101 ;  /* 0x0000001fff0b7819 */ /* 0x000fe20000011465 */
[C---:B------:R-:W-:Y:S01]  /*2000*/  IMAD.SHL.U32 R6, R103.reuse, 0x80, RZ ;  /* 0x0000008067067824 */ /* 0x040fe200078e00ff */
[----:B------:R-:W-:Y:S01]  /*2010*/  ULDC.64 UR4, c[0x0][0x5d0] ;  /* 0x0001740000047ab9 */ /* 0x000fe20000000a00 */
[C---:B------:R-:W-:Y:S01]  /*2020*/  LOP3.LUT R8, R100.reuse, 0x6, R95, 0xf8, !PT ;  /* 0x0000000664087812 */ /* 0x040fe200078ef85f */
[----:B------:R-:W-:Y:S01]  /*2030*/  IMAD.WIDE R104, R103, 0x80, R88 ;  /* 0x0000008067687825 */ /* 0x000fe200078e0258 */
[----:B------:R-:W-:Y:S01]  /*2040*/  ISETP.GE.AND P0, PT, R100, UR6, PT ;  /* 0x0000000664007c0c */ /* 0x000fe2000bf06270 */
[----:B------:R-:W-:Y:S01]  /*2050*/  ULDC UR6, c[0x0][0x284] ;  /* 0x0000a10000067ab9 */ /* 0x000fe20000000800 */
[----:B------:R-:W-:Y:S01]  /*2060*/  SHF.R.S32.HI R9, RZ, 0x1f, R8 ;  /* 0x0000001fff097819 */ /* 0x000fe20000011408 */
[----:B------:R-:W-:Y:S01]  /*2070*/  IMAD R0, R11, UR4, RZ ;  /* 0x000000040b007c24 */ /* 0x000fe2000f8e02ff */
[----:B------:R-:W-:-:S03]  /*2080*/  ISETP.GE.OR P0, PT, R6, UR6, P0 ;  /* 0x0000000606007c0c */ /* 0x000fc60008706670 */
[C---:B------:R-:W-:Y:S02]  /*2090*/  IMAD R3, R101.reuse, UR5, R0 ;  /* 0x0000000565037c24 */ /* 0x040fe4000f8e0200 */
[----:B------:R-:W-:Y:S01]  /*20a0*/  IMAD.WIDE.U32 R4, R101, UR4, R8 ;  /* 0x0000000465047c25 */ /* 0x000fe2000f8e0008 */
[----:B------:R-:W-:-:S03]  /*20b0*/  ULDC.64 UR4, c[0x0][0x5c8] ;  /* 0x0001720000047ab9 */ /* 0x000fc60000000a00 */
[----:B------:R-:W-:Y:S02]  /*20c0*/  IMAD R7, R105, UR4, RZ ;  /* 0x0000000469077c24 */ /* 0x000fe4000f8e02ff */
[----:B------:R-:W-:Y:S02]  /*20d0*/  IMAD.IADD R5, R5, 0x1, R3 ;  /* 0x0000000105057824 */ /* 0x000fe400078e0203 */
[C---:B------:R-:W-:Y:S02]  /*20e0*/  IMAD R7, R104.reuse, UR5, R7 ;  /* 0x0000000568077c24 */ /* 0x040fe4000f8e0207 */
[----:B------:R-:W-:-:S04]  /*20f0*/  IMAD.WIDE.U32 R106, R104, UR4, R4 ;  /* 0x00000004686a7c25 */ /* 0x000fc8000f8e0004 */
[----:B------:R-:W-:Y:S01]  /*2100*/  IMAD.MOV.U32 R0, RZ, RZ, -0x1 ;  /* 0xffffffffff007424 */ /* 0x000fe200078e00ff */
[----:B------:R-:W-:Y:S06]  /*2110*/  @P0 BRA `(.L_x_32) ;  /* 0x00000040001c0947 */ /* 0x000fec0003800000 */
[----:B-----5:R-:W-:Y:S01]  /*2120*/  FSETP.NEU.AND P0, PT, R90, RZ, PT ;  /* 0x000000ff5a00720b */ /* 0x020fe20003f0d000 */
[----:B------:R-:W-:Y:S01]  /*2130*/  IMAD.IADD R4, R94, 0x1, -R100 ;  /* 0x000000015e047824 */ /* 0x000fe200078e0a64 */
[----:B------:R-:W-:Y:S01]  /*2140*/  BSSY B0, `(.L_x_32) ;  /* 0x0000404000007945 */ /* 0x000fe20003800000 */
[----:B------:R-:W-:Y:S02]  /*2150*/  IMAD.IADD R3, R99, 0x1, -R6 ;  /* 0x0000000163037824 */ /* 0x000fe400078e0a06 */
[----:B------:R-:W-:Y:S01]  /*2160*/  IMAD.IADD R103, R107, 0x1, R7 ;  /* 0x000000016b677824 */ /* 0x000fe200078e0207 */
[----:B------:R-:W-:-:S04]  /*2170*/  ISETP.GT.AND P2, PT, R4, RZ, PT ;  /* 0x000000ff0400720c */ /* 0x000fc80003f44270 */
[----:B------:R-:W-:-:S03]  /*2180*/  ISETP.GT.AND P1, PT, R3, RZ, P2 ;  /* 0x000000ff0300720c */ /* 0x000fc60001724270 */
[----:B------:R-:W-:Y:S10]  /*2190*/  @!P0 BRA `(.L_x_33) ;  /* 0x0000002c00288947 */ /* 0x000ff40003800000 */
[----:B------:R-:W0:Y:S01]  /*21a0*/  LDC.64 R110, c[0x0][0x5b8] ;  /* 0x00016e00ff6e7b82 */ /* 0x000e220000000a00 */
[----:B------:R-:W-:-:S07]  /*21b0*/  ULDC.64 UR4, c[0x0][0x5c0] ;  /* 0x0001700000047ab9 */ /* 0x000fce0000000a00 */
[----:B------:R-:W1:Y:S08]  /*21c0*/  LDC.64 R112, c[0x0][0x5b0] ;  /* 0x00016c00ff707b82 */ /* 0x000e700000000a00 */
[----:B------:R-:W2:Y:S01]  /*21d0*/  LDC.64 R114, c[0x0][0x5a8] ;  /* 0x00016a00ff727b82 */ /* 0x000ea20000000a00 */
[-C--:B0-----:R-:W-:Y:S02]  /*21e0*/  IMAD R6, R11, R110.reuse, RZ ;  /* 0x0000006e0b067224 */ /* 0x081fe400078e02ff */
[----:B------:R-:W-:-:S04]  /*21f0*/  IMAD.WIDE.U32 R108, R101, R110, R8 ;  /* 0x0000006e656c7225 */ /* 0x000fc800078e0008 */
[----:B------:R-:W-:Y:S02]  /*2200*/  IMAD R107, R101, R111, R6 ;  /* 0x0000006f656b7224 */ /* 0x000fe400078e0206 */
[-C--:B-1----:R-:W-:Y:S02]  /*2210*/  IMAD R5, R105, R112.reuse, RZ ;  /* 0x0000007069057224 */ /* 0x082fe400078e02ff */
[----:B------:R-:W-:Y:S02]  /*2220*/  IMAD.IADD R13, R109, 0x1, R107 ;  /* 0x000000016d0d7824 */ /* 0x000fe400078e026b */
[----:B------:R-:W-:Y:S02]  /*2230*/  IMAD.MOV.U32 R12, RZ, RZ, R108 ;  /* 0x000000ffff0c7224 */ /* 0x000fe400078e006c */
[C---:B------:R-:W-:Y:S02]  /*2240*/  IMAD R111, R104.reuse, R113, R5 ;  /* 0x00000071686f7224 */ /* 0x040fe400078e0205 */
[----:B------:R-:W-:-:S04]  /*2250*/  IMAD.WIDE.U32 R6, R104, R112, R12 ;  /* 0x0000007068067225 */ /* 0x000fc800078e000c */
[----:B------:R-:W-:Y:S01]  /*2260*/  IMAD.IADD R5, R7, 0x1, R111 ;  /* 0x0000000107057824 */ /* 0x000fe200078e026f */
[----:B--2---:R-:W-:-:S04]  /*2270*/  LEA R14, P0, R6, R114, 0x1 ;  /* 0x00000072060e7211 */ /* 0x004fc800078008ff */
[----:B------:R-:W-:-:S05]  /*2280*/  LEA.HI.X R15, R6, R115, R5, 0x1, P0 ;  /* 0x00000073060f7211 */ /* 0x000fca00000f0c05 */
[----:B------:R0:W2:Y:S01]  /*2290*/  @P1 LDG.E.LTC128B.U16 R5, desc[UR38][R14.64] ;  /* 0x000000260e051981 */ /* 0x0000a2000c1e1520 */
[----:B------:R-:W-:Y:S01]  /*22a0*/  LEA R10, P0, R106, UR4, 0x1 ;  /* 0x000000046a0a7c11 */ /* 0x000fe2000f8008ff */
[----:B------:R-:W-:Y:S01]  /*22b0*/  IMAD.WIDE.U32 R6, R104, R112, R8 ;  /* 0x0000007068067225 */ /* 0x000fe200078e0008 */
[----:B------:R-:W-:Y:S03]  /*22c0*/  BSSY B1, `(.L_x_34) ;  /* 0x0000012000017945 */ /* 0x000fe60003800000 */
[----:B------:R-:W-:Y:S02]  /*22d0*/  IMAD.IADD R7, R111, 0x1, R7 ;  /* 0x000000016f077824 */ /* 0x000fe400078e0207 */
[----:B------:R-:W-:Y:S01]  /*22e0*/  IMAD.WIDE.U32 R20, R101, R110, R6 ;  /* 0x0000006e65147225 */ /* 0x000fe200078e0006 */
[----:B0-----:R-:W-:-:S03]  /*22f0*/  SHF.L.U64.HI R15, R112, 0x3, R113 ;  /* 0x00000003700f7819 */ /* 0x001fc60000010271 */
[----:B------:R-:W-:Y:S01]  /*2300*/  IMAD.IADD R7, R107, 0x1, R21 ;  /* 0x000000016b077824 */ /* 0x000fe200078e0215 */
[----:B------:R-:W-:Y:S01]  /*2310*/  LEA R6, P4, R20, R114, 0x1 ;  /* 0x0000007214067211 */ /* 0x000fe200078808ff */
[----:B------:R-:W-:-:S03]  /*2320*/  IMAD.SHL.U32 R14, R112, 0x8, RZ ;  /* 0x00000008700e7824 */ /* 0x000fc600078e00ff */
[----:B------:R-:W-:Y:S01]  /*2330*/  LEA.HI.X R7, R20, R115, R7, 0x1, P4 ;  /* 0x0000007314077211 */ /* 0x000fe200020f0c07 */
[----:B--2---:R-:W-:-:S05]  /*2340*/  HADD2.F32 R11, -RZ, R5.H0_H0 ;  /* 0x20000005ff0b7230 */ /* 0x004fca0000004100 */
[----:B------:R-:W-:-:S04]  /*2350*/  FMUL R11, R11, R90 ;  /* 0x0000005a0b0b7220 */ /* 0x000fc80000400000 */
[----:B------:R-:W-:Y:S01]  /*2360*/  FFMA R24, R24, R23, R11 ;  /* 0x0000001718187223 */ /* 0x000fe2000000000b */
[----:B------:R-:W-:Y:S02]  /*2370*/  LEA.HI.X R11, R106, UR5, R103, 0x1, P0 ;  /* 0x000000056a0b7c11 */ /* 0x000fe400080f0c67 */
[----:B------:R-:W-:Y:S02]  /*2380*/  ISETP.GT.AND P0, PT, R4, 0x1, PT ;  /* 0x000000010400780c */ /* 0x000fe40003f04270 */
[----:B------:R-:W-:Y:S02]  /*2390*/  F2FP.F16.F32.PACK_AB R24, RZ, R24 ;  /* 0x00000018ff18723e */ /* 0x000fe400000000ff */
[----:B------:R-:W-:-:S03]  /*23a0*/  ISETP.GT.AND P3, PT, R3, RZ, P0 ;  /* 0x000000ff0300720c */ /* 0x000fc60000764270 */
[----:B------:R0:W-:Y:S10]  /*23b0*/  @P1 STG.E.U16 desc[UR38][R10.64], R24 ;  /* 0x000000180a001986 */ /* 0x0001f4000c101526 */
[----:B------:R-:W-:Y:S05]  /*23c0*/  @!P3 BRA `(.L_x_35) ;  /* 0x000000000004b947 */ /* 0x000fea0003800000 */
[----:B------:R1:W5:Y:S02]  /*23d0*/  LDG.E.LTC128B.U16 R5, desc[UR38][R6.64+0x2] ;  /* 0x0000022606057981 */ /* 0x000364000c1e1520 */
.L_x_35:
[----:B------:R-:W-:Y:S05]  /*23e0*/  BSYNC B1 ;  /* 0x0000000000017941 */ /* 0x000fea0003800000 */
.L_x_34:
[----:B-----5:R-:W-:Y:S01]  /*23f0*/  HADD2.F32 R103, -RZ, R5.H0_H0 ;  /* 0x20000005ff677230 */ /* 0x020fe20000004100 */
[----:B------:R-:W-:Y:S01]  /*2400*/  ISETP.GT.AND P2, PT, R3, 0x8, P2 ;  /* 0x000000080300780c */ /* 0x000fe20001744270 */
[----:B------:R-:W-:Y:S01]  /*2410*/  IMAD.WIDE.U32 R20, R104, R112, R14 ;  /* 0x0000007068147225 */ /* 0x000fe200078e000e */
[----:B0-----:R-:W-:-:S03]  /*2420*/  PRMT R24, R5, 0x7610, R24 ;  /* 0x0000761005187816 */ /* 0x001fc60000000018 */
[----:B------:R-:W-:Y:S01]  /*2430*/  FMUL R12, R103, R90 ;  /* 0x0000005a670c7220 */ /* 0x000fe20000400000 */
[----:B------:R-:W-:Y:S01]  /*2440*/  IMAD.IADD R111, R111, 0x1, R21 ;  /* 0x000000016f6f7824 */ /* 0x000fe200078e0215 */
[----:B------:R-:W-:Y:S02]  /*2450*/  IADD3 R108, P1, R108, R20, RZ ;  /* 0x000000146c6c7210 */ /* 0x000fe40007f3e0ff */
[----:B------:R-:W-:-:S03]  /*2460*/  FFMA R12, R25, R23, R12 ;  /* 0x00000017190c7223 */ /* 0x000fc6000000000c */
[----:B------:R-:W-:Y:S01]  /*2470*/  IMAD.X R13, R111, 0x1, R13, P1 ;  /* 0x000000016f0d7824 */ /* 0x000fe200008e060d */
[C---:B------:R-:W-:Y:S02]  /*2480*/  LEA R14, P1, R108.reuse, R114, 0x1 ;  /* 0x000000726c0e7211 */ /* 0x040fe400078208ff */
[----:B------:R-:W-:Y:S02]  /*2490*/  F2FP.F16.F32.PACK_AB R12, RZ, R12 ;  /* 0x0000000cff0c723e */ /* 0x000fe400000000ff */
[----:B------:R-:W-:Y:S02]  /*24a0*/  LEA.HI.X R15, R108, R115, R13, 0x1, P1 ;  /* 0x000000736c0f7211 */ /* 0x000fe400008f0c0d */
[----:B------:R-:W-:-:S05]  /*24b0*/  PRMT R21, R12, 0x7610, R21 ;  /* 0x000076100c157816 */ /* 0x000fca0000000015 */
[----:B------:R0:W-:Y:S04]  /*24c0*/  @P3 STG.E.U16 desc[UR38][R10.64+0x2], R21 ;  /* 0x000002150a003986 */ /* 0x0001e8000c101526 */
[----:B------:R-:W2:Y:S01]  /*24d0*/  @P2 LDG.E.LTC128B.U16 R24, desc[UR38][R14.64] ;  /* 0x000000260e182981 */ /* 0x000ea2000c1e1520 */
[----:B------:R-:W-:Y:S01]  /*24e0*/  IADD3 R20, P1, R8, R20, RZ ;  /* 0x0000001408147210 */ /* 0x000fe20007f3e0ff */
[----:B------:R-:W-:Y:S01]  /*24f0*/  BSSY B1, `(.L_x_36) ;  /* 0x0000011000017945 */ /* 0x000fe20003800000 */
[----:B------:R-:W-:Y:S02]  /*2500*/  SHF.L.U64.HI R13, R91, 0x1, R92 ;  /* 0x000000015b0d7819 */ /* 0x000fe4000001025c */
[----:B------:R-:W-:Y:S01]  /*2510*/  ISETP.GT.AND P0, PT, R3, 0x8, P0 ;  /* 0x000000080300780c */ /* 0x000fe20000704270 */
[----:B0-----:R-:W-:Y:S01]  /*2520*/  IMAD.X R21, R9, 0x1, R111, P1 ;  /* 0x0000000109157824 */ /* 0x001fe200008e066f */
[----:B------:R-:W-:Y:S01]  /*2530*/  LEA R12, P1, R91, R10, 0x1 ;  /* 0x0000000a5b0c7211 */ /* 0x000fe200078208ff */
[----:B------:R-:W-:-:S04]  /*2540*/  IMAD.WIDE.U32 R20, R101, R110, R20 ;  /* 0x0000006e65147225 */ /* 0x000fc800078e0014 */
[----:B------:R-:W-:Y:S01]  /*2550*/  IMAD.X R13, R13, 0x1, R11, P1 ;  /* 0x000000010d0d7824 */ /* 0x000fe200008e060b */
[----:B------:R-:W-:Y:S01]  /*2560*/  LEA R8, P3, R20, R114, 0x1 ;  /* 0x0000007214087211 */ /* 0x000fe200078608ff */
[----:B------:R-:W-:-:S05]  /*2570*/  IMAD.IADD R9, R107, 0x1, R21 ;  /* 0x000000016b097824 */ /* 0x000fca00078e0215 */
[----:B------:R-:W-:Y:S01]  /*2580*/  LEA.HI.X R9, R20, R115, R9, 0x1, P3 ;  /* 0x0000007314097211 */ /* 0x000fe200018f0c09 */
[----:B--2---:R-:W-:-:S05]  /*2590*/  HADD2.F32 R5, -RZ, R24.H0_H0 ;  /* 0x20000018ff057230 */ /* 0x004fca0000004100 */
[----:B------:R-:W-:-:S04]  /*25a0*/  FMUL R5, R5, R90 ;  /* 0x0000005a05057220 */ /* 0x000fc80000400000 */
[----:B------:R-:W-:-:S05]  /*25b0*/  FFMA R5, R26, R23, R5 ;  /* 0x000000171a057223 */ /* 0x000fca0000000005 */
[----:B------:R-:W-:-:S05]  /*25c0*/  F2FP.F16.F32.PACK_AB R5, RZ, R5 ;  /* 0x00000005ff05723e */ /* 0x000fca00000000ff */
[----:B------:R0:W-:Y:S01]  /*25d0*/  @P2 STG.E.U16 desc[UR38][R12.64], R5 ;  /* 0x000000050c002986 */ /* 0x0001e2000c101526 */
[----:B------:R-:W-:Y:S05]  /*25e0*/  @!P0 BRA `(.L_x_37) ;  /* 0x0000000000048947 */ /* 0x000fea0003800000 */
[----:B------:R2:W5:Y:S02]  /*25f0*/  LDG.E.LTC128B.U16 R24, desc[UR38][R8.64+0x2] ;  /* 0x0000022608187981 */ /* 0x000564000c1e1520 */
.L_x_37:
[----:B------:R-:W-:Y:S05]  /*2600*/  BSYNC B1 ;  /* 0x0000000000017941 */ /* 0x000fea0003800000 */
.L_x_36:
[----:B0----5:R-:W-:Y:S01]  /*2610*/  HADD2.F32 R5, -RZ, R24.H0_H0 ;  /* 0x20000018ff057230 */ /* 0x021fe20000004100 */
[----:B------:R-:W-:Y:S01]  /*2620*/  ISETP.GT.AND P1, PT, R4, 0x8, PT ;  /* 0x000000080400780c */ /* 0x000fe20003f24270 */
[----:B------:R-:W-:Y:S03]  /*2630*/  BSSY B1, `(.L_x_38) ;  /* 0x0000008000017945 */ /* 0x000fe60003800000 */
[----:B------:R-:W-:Y:S01]  /*2640*/  FMUL R14, R5, R90 ;  /* 0x0000005a050e7220 */ /* 0x000fe20000400000 */
[----:B------:R-:W-:-:S03]  /*2650*/  ISETP.GT.AND P2, PT, R3, RZ, P1 ;  /* 0x000000ff0300720c */ /* 0x000fc60000f44270 */
[----:B------:R-:W-:-:S05]  /*2660*/  FFMA R14, R27, R23, R14 ;  /* 0x000000171b0e7223 */ /* 0x000fca000000000e */
[----:B------:R-:W-:-:S05]  /*2670*/  F2FP.F16.F32.PACK_AB R14, RZ, R14 ;  /* 0x0000000eff0e723e */ /* 0x000fca00000000ff */
[----:B------:R0:W-:Y:S01]  /*2680*/  @P0 STG.E.U16 desc[UR38][R12.64+0x2], R14 ;  /* 0x0000020e0c000986 */ /* 0x0001e2000c101526 */
[----:B------:R-:W-:Y:S05]  /*2690*/  @!P2 BRA `(.L_x_39) ;  /* 0x000000000004a947 */ /* 0x000fea0003800000 */
[----:B------:R3:W5:Y:S02]  /*26a0*/  LDG.E.LTC128B.U16 R24, desc[UR38][R6.64+0x10] ;  /* 0x0000102606187981 */ /* 0x000764000c1e1520 */
.L_x_39:
[----:B------:R-:W-:Y:S05]  /*26b0*/  BSYNC B1 ;  /* 0x0000000000017941 */ /* 0x000fea0003800000 */
.L_x_38:
[----:B-----5:R-:W-:Y:S01]  /*26c0*/  HADD2.F32 R5, -RZ, R24.H0_H0 ;  /* 0x20000018ff057230 */ /* 0x020fe20000004100 */
        /* <DEDUP_REMOVED lines=9> */
.L_x_41:
[----:B------:R-:W-:Y:S05]  /*2760*/  BSYNC B1 ;  /* 0x0000000000017941 */ /* 0x000fea0003800000 */
.L_x_40:
[----:B----45:R-:W-:Y:S01]  /*2770*/  HADD2.F32 R5, -RZ, R24.H0_H0 ;  /* 0x20000018ff057230 */ /* 0x030fe20000004100 */
[----:B------:R-:W-:Y:S01]  /*2780*/  ISETP.GT.AND P1, PT, R3, 0x8, P1 ;  /* 0x000000080300780c */ /* 0x000fe20000f24270 */
[----:B------:R-:W-:Y:S03]  /*2790*/  BSSY B1, `(.L_x_42) ;  /* 0x0000007000017945 */ /* 0x000fe60003800000 */
[----:B0-----:R-:W-:-:S04]  /*27a0*/  FMUL R14, R5, R90 ;  /* 0x0000005a050e7220 */ /* 0x001fc80000400000 */
[----:B------:R-:W-:-:S05]  /*27b0*/  FFMA R14, R29, R23, R14 ;  /* 0x000000171d0e7223 */ /* 0x000fca000000000e */
[----:B------:R-:W-:-:S05]  /*27c0*/  F2FP.F16.F32.PACK_AB R14, RZ, R14 ;  /* 0x0000000eff0e723e */ /* 0x000fca00000000ff */
[----:B------:R0:W-:Y:S01]  /*27d0*/  @P3 STG.E.U16 desc[UR38][R10.64+0x12], R14 ;  /* 0x0000120e0a003986 */ /* 0x0001e2000c101526 */
[----:B------:R-:W-:Y:S05]  /*27e0*/  @!P1 BRA `(.L_x_43) ;  /* 0x0000000000049947 */ /* 0x000fea0003800000 */
[----:B------:R4:W5:Y:S02]  /*27f0*/  LDG.E.LTC128B.U16 R24, desc[UR38][R8.64+0x10] ;  /* 0x0000102608187981 */ /* 0x000964000c1e1520 */
.L_x_43:
[----:B------:R-:W-:Y:S05]  /*2800*/  BSYNC B1 ;  /* 0x0000000000017941 */ /* 0x000fea0003800000 */
.L_x_42:
[----:B-----5:R-:W-:Y:S01]  /*2810*/  HADD2.F32 R5, -RZ, R24.H0_H0 ;  /* 0x20000018ff057230 */ /* 0x020fe20000004100 */
[----:B------:R-:W-:Y:S01]  /*2820*/  ISETP.GT.AND P0, PT, R3, 0x8, P0 ;  /* 0x000000080300780c */ /* 0x000fe20000704270 */
[----:B------:R-:W-:Y:S03]  /*2830*/  BSSY B1, `(.L_x_44) ;  /* 0x0000007000017945 */ /* 0x000fe60003800000 */
[----:B------:R-:W-:-:S04]  /*2840*/  FMUL R5, R5, R90 ;  /* 0x0000005a05057220 */ /* 0x000fc80000400000 */
[----:B------:R-:W-:-:S05]  /*2850*/  FFMA R5, R30, R23, R5 ;  /* 0x000000171e057223 */ /* 0x000fca0000000005 */
[----:B------:R-:W-:-:S05]  /*2860*/  F2FP.F16.F32.PACK_AB R5, RZ, R5 ;  /* 0x00000005ff05723e */ /* 0x000fca00000000ff */
[----:B------:R0:W-:Y:S01]  /*2870*/  @P1 STG.E.U16 desc[UR38][R12.64+0x10], R5 ;  /* 0x000010050c001986 */ /* 0x0001e2000c101526 */
[----:B------:R-:W-:Y:S05]  /*2880*/  @!P0 BRA `(.L_x_45) ;  /* 0x0000000000048947 */ /* 0x000fea0003800000 */
[----:B------:R0:W5:Y:S02]  /*2890*/  LDG.E.LTC128B.U16 R24, desc[UR38][R8.64+0x12] ;  /* 0x0000122608187981 */ /* 0x000164000c1e1520 */
.L_x_45:
[----:B------:R-:W-:Y:S05]  /*28a0*/  BSYNC B1 ;  /* 0x0000000000017941 */ /* 0x000fea0003800000 */
.L_x_44:
        /* <DEDUP_REMOVED lines=10> */
.L_x_47:
[----:B------:R-:W-:Y:S05]  /*2950*/  BSYNC B1 ;  /* 0x0000000000017941 */ /* 0x000fea0003800000 */
.L_x_46:
        /* <DEDUP_REMOVED lines=10> */
.L_x_49:
[----:B------:R-:W-:Y:S05]  /*2a00*/  BSYNC B1 ;  /* 0x0000000000017941 */ /* 0x000fea0003800000 */
.L_x_48:
[----:B0----5:R-:W-:Y:S01]  /*2a10*/  HADD2.F32 R5, -RZ, R24.H0_H0 ;  /* 0x20000018ff057230 */ /* 0x021fe20000004100 */
        /* <DEDUP_REMOVED lines=8> */
.L_x_51:
[----:B------:R-:W-:Y:S05]  /*2aa0*/  BSYNC B1 ;  /* 0x0000000000017941 */ /* 0x000fea0003800000 */
.L_x_50:
        /* <DEDUP_REMOVED lines=9> */
.L_x_53:
[----:B------:R-:W-:Y:S05]  /*2b40*/  BSYNC B1 ;  /* 0x0000000000017941 */ /* 0x000fea0003800000 */
.L_x_52:
        /* <DEDUP_REMOVED lines=10> */
.L_x_55:
[----:B------:R-:W-:Y:S05]  /*2bf0*/  BSYNC B1 ;  /* 0x0000000000017941 */ /* 0x000fea0003800000 */
.L_x_54:
        /* <DEDUP_REMOVED lines=10> */
.L_x_57:
[----:B------:R-:W-:Y:S05]  /*2ca0*/  BSYNC B1 ;  /* 0x0000000000017941 */ /* 0x000fea0003800000 */
.L_x_56:
        /* <DEDUP_REMOVED lines=9> */
.L_x_59:
[----:B------:R-:W-:Y:S05]  /*2d40*/  BSYNC B1 ;  /* 0x0000000000017941 */ /* 0x000fea0003800000 */
.L_x_58:
        /* <DEDUP_REMOVED lines=9> */
.L_x_61:
[----:B------:R-:W-:Y:S05]  /*2de0*/  BSYNC B1 ;  /* 0x0000000000017941 */ /* 0x000fea0003800000 */
.L_x_60:
        /* <DEDUP_REMOVED lines=10> */
.L_x_63:
[----:B------:R-:W-:Y:S05]  /*2e90*/  BSYNC B1 ;  /* 0x0000000000017941 */ /* 0x000fea0003800000 */
.L_x_62:
        /* <DEDUP_REMOVED lines=10> */
.L_x_65:
[----:B------:R-:W-:Y:S05]  /*2f40*/  BSYNC B1 ;  /* 0x0000000000017941 */ /* 0x000fea0003800000 */
.L_x_64:
        /* <DEDUP_REMOVED lines=9> */
.L_x_67:
[----:B------:R-:W-:Y:S05]  /*2fe0*/  BSYNC B1 ;  /* 0x0000000000017941 */ /* 0x000fea0003800000 */
.L_x_66:
        /* <DEDUP_REMOVED lines=9> */
.L_x_69:
[----:B------:R-:W-:Y:S05]  /*3080*/  BSYNC B1 ;  /* 0x0000000000017941 */ /* 0x000fea0003800000 */
.L_x_68:
        /* <DEDUP_REMOVED lines=10> */
.L_x_71:
[----:B------:R-:W-:Y:S05]  /*3130*/  BSYNC B1 ;  /* 0x0000000000017941 */ /* 0x000fea0003800000 */
.L_x_70:
        /* <DEDUP_REMOVED lines=10> */
.L_x_73:
[----:B------:R-:W-:Y:S05]  /*31e0*/  BSYNC B1 ;  /* 0x0000000000017941 */ /* 0x000fea0003800000 */
.L_x_72:
        /* <DEDUP_REMOVED lines=9> */
.L_x_75:
[----:B------:R-:W-:Y:S05]  /*3280*/  BSYNC B1 ;  /* 0x0000000000017941 */ /* 0x000fea0003800000 */
.L_x_74:
        /* <DEDUP_REMOVED lines=9> */
.L_x_77:
[----:B------:R-:W-:Y:S05]  /*3320*/  BSYNC B1 ;  /* 0x0000000000017941 */ /* 0x000fea0003800000 */
.L_x_76:
        /* <DEDUP_REMOVED lines=10> */
.L_x_79:
[----:B------:R-:W-:Y:S05]  /*33d0*/  BSYNC B1 ;  /* 0x0000000000017941 */ /* 0x000fea0003800000 */
.L_x_78:
        /* <DEDUP_REMOVED lines=10> */
.L_x_81:
[----:B------:R-:W-:Y:S05]  /*3480*/  BSYNC B1 ;  /* 0x0000000000017941 */ /* 0x000fea0003800000 */
.L_x_80:
        /* <DEDUP_REMOVED lines=9> */
.L_x_83:
[----:B------:R-:W-:Y:S05]  /*3520*/  BSYNC B1 ;  /* 0x0000000000017941 */ /* 0x000fea0003800000 */
.L_x_82:
        /* <DEDUP_REMOVED lines=9> */
.L_x_85:
[----:B------:R-:W-:Y:S05]  /*35c0*/  BSYNC B1 ;  /* 0x0000000000017941 */ /* 0x000fea0003800000 */
.L_x_84:
        /* <DEDUP_REMOVED lines=10> */
.L_x_87:
[----:B------:R-:W-:Y:S05]  /*3670*/  BSYNC B1 ;  /* 0x0000000000017941 */ /* 0x000fea0003800000 */
.L_x_86:
        /* <DEDUP_REMOVED lines=10> */
.L_x_89:
[----:B------:R-:W-:Y:S05]  /*3720*/  BSYNC B1 ;  /* 0x0000000000017941 */ /* 0x000fea0003800000 */
.L_x_88:
        /* <DEDUP_REMOVED lines=9> */
.L_x_91:
[----:B------:R-:W-:Y:S05]  /*37c0*/  BSYNC B1 ;  /* 0x0000000000017941 */ /* 0x000fea0003800000 */
.L_x_90:
        /* <DEDUP_REMOVED lines=9> */
.L_x_93:
[----:B------:R-:W-:Y:S05]  /*3860*/  BSYNC B1 ;  /* 0x0000000000017941 */ /* 0x000fea0003800000 */
.L_x_92:
        /* <DEDUP_REMOVED lines=10> */
.L_x_95:
[----:B------:R-:W-:Y:S05]  /*3910*/  BSYNC B1 ;  /* 0x0000000000017941 */ /* 0x000fea0003800000 */
.L_x_94:
        /* <DEDUP_REMOVED lines=10> */
.L_x_97:
[----:B------:R-:W-:Y:S05]  /*39c0*/  BSYNC B1 ;  /* 0x0000000000017941 */ /* 0x000fea0003800000 */
.L_x_96:
        /* <DEDUP_REMOVED lines=9> */
.L_x_99:
[----:B------:R-:W-:Y:S05]  /*3a60*/  BSYNC B1 ;  /* 0x0000000000017941 */ /* 0x000fea0003800000 */
.L_x_98:
        /* <DEDUP_REMOVED lines=9> */
.L_x_101:
[----:B------:R-:W-:Y:S05]  /*3b00*/  BSYNC B1 ;  /* 0x0000000000017941 */ /* 0x000fea0003800000 */
.L_x_100:
        /* <DEDUP_REMOVED lines=10> */
.L_x_103:
[----:B------:R-:W-:Y:S05]  /*3bb0*/  BSYNC B1 ;  /* 0x0000000000017941 */ /* 0x000fea0003800000 */
.L_x_102:
        /* <DEDUP_REMOVED lines=10> */
.L_x_105:
[----:B------:R-:W-:Y:S05]  /*3c60*/  BSYNC B1 ;  /* 0x0000000000017941 */ /* 0x000fea0003800000 */
.L_x_104:
        /* <DEDUP_REMOVED lines=9> */
.L_x_107:
[----:B------:R-:W-:Y:S05]  /*3d00*/  BSYNC B1 ;  /* 0x0000000000017941 */ /* 0x000fea0003800000 */
.L_x_106:
        /* <DEDUP_REMOVED lines=9> */
.L_x_109:
[----:B------:R-:W-:Y:S05]  /*3da0*/  BSYNC B1 ;  /* 0x0000000000017941 */ /* 0x000fea0003800000 */
.L_x_108:
        /* <DEDUP_REMOVED lines=10> */
.L_x_111:
[----:B------:R-:W-:Y:S05]  /*3e50*/  BSYNC B1 ;  /* 0x0000000000017941 */ /* 0x000fea0003800000 */
.L_x_110:
        /* <DEDUP_REMOVED lines=10> */
.L_x_113:
[----:B------:R-:W-:Y:S05]  /*3f00*/  BSYNC B1 ;  /* 0x0000000000017941 */ /* 0x000fea0003800000 */
.L_x_112:
        /* <DEDUP_REMOVED lines=9> */
.L_x_115:
[----:B------:R-:W-:Y:S05]  /*3fa0*/  BSYNC B1 ;  /* 0x0000000000017941 */ /* 0x000fea0003800000 */
.L_x_114:
        /* <DEDUP_REMOVED lines=9> */
.L_x_117:
[----:B------:R-:W-:Y:S05]  /*4040*/  BSYNC B1 ;  /* 0x0000000000017941 */ /* 0x000fea0003800000 */
.L_x_116:
        /* <DEDUP_REMOVED lines=10> */
.L_x_119:
[----:B------:R-:W-:Y:S05]  /*40f0*/  BSYNC B1 ;  /* 0x0000000000017941 */ /* 0x000fea0003800000 */
.L_x_118:
        /* <DEDUP_REMOVED lines=10> */
.L_x_121:
[----:B------:R-:W-:Y:S05]  /*41a0*/  BSYNC B1 ;  /* 0x0000000000017941 */ /* 0x000fea0003800000 */
.L_x_120:
        /* <DEDUP_REMOVED lines=9> */
.L_x_123:
[----:B------:R-:W-:Y:S05]  /*4240*/  BSYNC B1 ;  /* 0x0000000000017941 */ /* 0x000fea0003800000 */
.L_x_122:
        /* <DEDUP_REMOVED lines=9> */
.L_x_125:
[----:B------:R-:W-:Y:S05]  /*42e0*/  BSYNC B1 ;  /* 0x0000000000017941 */ /* 0x000fea0003800000 */
.L_x_124:
        /* <DEDUP_REMOVED lines=10> */
.L_x_127:
[----:B------:R-:W-:Y:S05]  /*4390*/  BSYNC B1 ;  /* 0x0000000000017941 */ /* 0x000fea0003800000 */
.L_x_126:
        /* <DEDUP_REMOVED lines=10> */
.L_x_129:
[----:B------:R-:W-:Y:S05]  /*4440*/  BSYNC B1 ;  /* 0x0000000000017941 */ /* 0x000fea0003800000 */
.L_x_128:
        /* <DEDUP_REMOVED lines=9> */
.L_x_131:
[----:B------:R-:W-:Y:S05]  /*44e0*/  BSYNC B1 ;  /* 0x0000000000017941 */ /* 0x000fea0003800000 */
.L_x_130:
        /* <DEDUP_REMOVED lines=9> */
.L_x_133:
[----:B------:R-:W-:Y:S05]  /*4580*/  BSYNC B1 ;  /* 0x0000000000017941 */ /* 0x000fea0003800000 */
.L_x_132:
        /* <DEDUP_REMOVED lines=10> */
.L_x_135:
[----:B------:R-:W-:Y:S05]  /*4630*/  BSYNC B1 ;  /* 0x0000000000017941 */ /* 0x000fea0003800000 */
.L_x_134:
        /* <DEDUP_REMOVED lines=10> */
.L_x_137:
[----:B------:R-:W-:Y:S05]  /*46e0*/  BSYNC B1 ;  /* 0x0000000000017941 */ /* 0x000fea0003800000 */
.L_x_136:
        /* <DEDUP_REMOVED lines=9> */
.L_x_139:
[----:B------:R-:W-:Y:S05]  /*4780*/  BSYNC B1 ;  /* 0x0000000000017941 */ /* 0x000fea0003800000 */
.L_x_138:
        /* <DEDUP_REMOVED lines=9> */
.L_x_141:
[----:B------:R-:W-:Y:S05]  /*4820*/  BSYNC B1 ;  /* 0x0000000000017941 */ /* 0x000fea0003800000 */
.L_x_140:
        /* <DEDUP_REMOVED lines=10> */
.L_x_143:
[----:B------:R-:W-:Y:S05]  /*48d0*/  BSYNC B1 ;  /* 0x0000000000017941 */ /* 0x000fea0003800000 */
.L_x_142:
        /* <DEDUP_REMOVED lines=10> */
.L_x_145:
[----:B------:R-:W-:Y:S05]  /*4980*/  BSYNC B1 ;  /* 0x0000000000017941 */ /* 0x000fea0003800000 */
.L_x_144:
        /* <DEDUP_REMOVED lines=9> */
.L_x_147:
[----:B------:R-:W-:Y:S05]  /*4a20*/  BSYNC B1 ;  /* 0x0000000000017941 */ /* 0x000fea0003800000 */
.L_x_146:
        /* <DEDUP_REMOVED lines=9> */
.L_x_149:
[----:B------:R-:W-:Y:S05]  /*4ac0*/  BSYNC B1 ;  /* 0x0000000000017941 */ /* 0x000fea0003800000 */
.L_x_148:
        /* <DEDUP_REMOVED lines=10> */
.L_x_151:
[----:B------:R-:W-:Y:S05]  /*4b70*/  BSYNC B1 ;  /* 0x0000000000017941 */ /* 0x000fea0003800000 */
.L_x_150:
[----:B-----5:R-:W-:Y:S01]  /*4b80*/  HADD2.F32 R5, -RZ, R24.H0_H0 ;  /* 0x20000018ff057230 */ /* 0x020fe20000004100 */
[----:B------:R-:W-:Y:S01]  /*4b90*/  ISETP.GT.AND P0, PT, R4, 0x79, PT ;  /* 0x000000790400780c */ /* 0x000fe20003f04270 */
[----:B------:R-:W-:Y:S01]  /*4ba0*/  @P2 IMAD.MOV.U32 R4, RZ, RZ, R10 ;  /* 0x000000ffff042224 */ /* 0x000fe200078e000a */
[----:B------:R-:W-:Y:S02]  /*4bb0*/  BSSY B1, `(.L_x_152) ;  /* 0x000000a000017945 */ /* 0x000fe40003800000 */
[----:B------:R-:W-:Y:S01]  /*4bc0*/  FMUL R5, R5, R90 ;  /* 0x0000005a05057220 */ /* 0x000fe20000400000 */
[----:B------:R-:W-:-:S03]  /*4bd0*/  ISETP.GT.AND P3, PT, R3, RZ, P0 ;  /* 0x000000ff0300720c */ /* 0x000fc60000764270 */
[----:B------:R-:W-:-:S05]  /*4be0*/  FFMA R5, R84, R23, R5 ;  /* 0x0000001754057223 */ /* 0x000fca0000000005 */
[----:B------:R-:W-:-:S04]  /*4bf0*/  F2FP.F16.F32.PACK_AB R5, RZ, R5 ;  /* 0x00000005ff05723e */ /* 0x000fc800000000ff */
[----:B0-----:R-:W-:Y:S01]  /*4c00*/  PRMT R14, R5, 0x7610, R14 ;  /* 0x00007610050e7816 */ /* 0x001fe2000000000e */
[----:B------:R-:W-:-:S05]  /*4c10*/  @P2 IMAD.MOV.U32 R5, RZ, RZ, R11 ;  /* 0x000000ffff052224 */ /* 0x000fca00078e000b */
[----:B------:R0:W-:Y:S01]  /*4c20*/  @P2 STG.E.U16 desc[UR38][R4.64+0xf0], R14 ;  /* 0x0000f00e04002986 */ /* 0x0001e2000c101526 */
[----:B------:R-:W-:Y:S05]  /*4c30*/  @!P3 BRA `(.L_x_153) ;  /* 0x000000000004b947 */ /* 0x000fea0003800000 */
[----:B------:R0:W5:Y:S02]  /*4c40*/  LDG.E.LTC128B.U16 R24, desc[UR38][R6.64+0xf2] ;  /* 0x0000f22606187981 */ /* 0x000164000c1e1520 */
.L_x_153:
[----:B------:R-:W-:Y:S05]  /*4c50*/  BSYNC B1 ;  /* 0x0000000000017941 */ /* 0x000fea0003800000 */
.L_x_152:
        /* <DEDUP_REMOVED lines=9> */
.L_x_155:
[----:B------:R-:W-:Y:S05]  /*4cf0*/  BSYNC B1 ;  /* 0x0000000000017941 */ /* 0x000fea0003800000 */
.L_x_154:
[----:B-----5:R-:W-:Y:S01]  /*4d00*/  HADD2.F32 R5, -RZ, R24.H0_H0 ;  /* 0x20000018ff057230 */ /* 0x020fe20000004100 */
[----:B------:R-:W-:Y:S01]  /*4d10*/  ISETP.GT.AND P0, PT, R3, 0x8, P0 ;  /* 0x000000080300780c */ /* 0x000fe20000704270 */
[----:B0-----:R-:W-:Y:S01]  /*4d20*/  @P1 IMAD.MOV.U32 R4, RZ, RZ, R12 ;  /* 0x000000ffff041224 */ /* 0x001fe200078e000c */
[----:B------:R-:W-:Y:S02]  /*4d30*/  BSSY B1, `(.L_x_156) ;  /* 0x0000009000017945 */ /* 0x000fe40003800000 */
[----:B------:R-:W-:-:S04]  /*4d40*/  FMUL R5, R5, R90 ;  /* 0x0000005a05057220 */ /* 0x000fc80000400000 */
[----:B------:R-:W-:-:S05]  /*4d50*/  FFMA R5, R86, R23, R5 ;  /* 0x0000001756057223 */ /* 0x000fca0000000005 */
[----:B------:R-:W-:-:S04]  /*4d60*/  F2FP.F16.F32.PACK_AB R5, RZ, R5 ;  /* 0x00000005ff05723e */ /* 0x000fc800000000ff */
[----:B-1-3--:R-:W-:Y:S01]  /*4d70*/  PRMT R6, R5, 0x7610, R6 ;  /* 0x0000761005067816 */ /* 0x00afe20000000006 */
[----:B------:R-:W-:-:S05]  /*4d80*/  @P1 IMAD.MOV.U32 R5, RZ, RZ, R13 ;  /* 0x000000ffff051224 */ /* 0x000fca00078e000d */
[----:B------:R0:W-:Y:S01]  /*4d90*/  @P1 STG.E.U16 desc[UR38][R4.64+0xf0], R6 ;  /* 0x0000f00604001986 */ /* 0x0001e2000c101526 */
[----:B------:R-:W-:Y:S05]  /*4da0*/  @!P0 BRA `(.L_x_157) ;  /* 0x0000000000048947 */ /* 0x000fea0003800000 */
[----:B------:R1:W5:Y:S02]  /*4db0*/  LDG.E.LTC128B.U16 R24, desc[UR38][R8.64+0xf2] ;  /* 0x0000f22608187981 */ /* 0x000364000c1e1520 */
.L_x_157:
[----:B------:R-:W-:Y:S05]  /*4dc0*/  BSYNC B1 ;  /* 0x0000000000017941 */ /* 0x000fea0003800000 */
.L_x_156:
[----:B------:R-:W-:Y:S05]  /*4dd0*/  @!P0 BRA `(.L_x_158) ;  /* 0x0000001000e88947 */ /* 0x000fea0003800000 */
[----:B-----5:R-:W-:-:S05]  /*4de0*/  HADD2.F32 R3, -RZ, R24.H0_H0 ;  /* 0x20000018ff037230 */ /* 0x020fca0000004100 */
[----:B0-----:R-:W-:-:S04]  /*4df0*/  FMUL R4, R3, R90 ;  /* 0x0000005a03047220 */ /* 0x001fc80000400000 */
[----:B------:R-:W-:-:S05]  /*4e00*/  FFMA R4, R87, R23, R4 ;  /* 0x0000001757047223 */ /* 0x000fca0000000004 */
[----:B------:R-:W-:-:S05]  /*4e10*/  F2FP.F16.F32.PACK_AB R4, RZ, R4 ;  /* 0x00000004ff04723e */ /* 0x000fca00000000ff */
[----:B------:R3:W-:Y:S01]  /*4e20*/  STG.E.U16 desc[UR38][R12.64+0xf2], R4 ;  /* 0x0000f2040c007986 */ /* 0x0007e2000c101526 */
[----:B------:R-:W-:Y:S05]  /*4e30*/  BRA `(.L_x_158) ;  /* 0x0000001000d07947 */ /* 0x000fea0003800000 */
.L_x_33:
[----:B------:R-:W-:Y:S01]  /*4e40*/  ISETP.GT.AND P3, PT, R4, 0x1, PT ;  /* 0x000000010400780c */ /* 0x000fe20003f64270 */
[----:B------:R-:W-:Y:S01]  /*4e50*/  ULDC.64 UR4, c[0x0][0x5c0] ;  /* 0x0001700000047ab9 */ /* 0x000fe20000000a00 */
[-C--:B------:R-:W-:Y:S01]  /*4e60*/  FMUL R24, R24, R23.reuse ;  /* 0x0000001718187220 */ /* 0x080fe20000400000 */
[----:B------:R-:W-:Y:S01]  /*4e70*/  LEA R6, P4, R106, UR4, 0x1 ;  /* 0x000000046a067c11 */ /* 0x000fe2000f8808ff */
[-C--:B------:R-:W-:Y:S01]  /*4e80*/  FMUL R25, R25, R23.reuse ;  /* 0x0000001719197220 */ /* 0x080fe20000400000 */
[----:B------:R-:W-:Y:S01]  /*4e90*/  ISETP.GT.AND P0, PT, R3, RZ, P3 ;  /* 0x000000ff0300720c */ /* 0x000fe20001f04270 */
[-C--:B------:R-:W-:Y:S01]  /*4ea0*/  FMUL R26, R26, R23.reuse ;  /* 0x000000171a1a7220 */ /* 0x080fe20000400000 */
[----:B------:R-:W-:Y:S01]  /*4eb0*/  F2FP.F16.F32.PACK_AB R24, RZ, R24 ;  /* 0x00000018ff18723e */ /* 0x000fe200000000ff */
[-C--:B------:R-:W-:Y:S01]  /*4ec0*/  FMUL R27, R27, R23.reuse ;  /* 0x000000171b1b7220 */ /* 0x080fe20000400000 */
[----:B------:R-:W-:Y:S01]  /*4ed0*/  LEA.HI.X R7, R106, UR5, R103, 0x1, P4 ;  /* 0x000000056a077c11 */ /* 0x000fe2000a0f0c67 */
[----:B------:R-:W-:Y:S01]  /*4ee0*/  FMUL R28, R28, R23 ;  /* 0x000000171c1c7220 */ /* 0x000fe20000400000 */
[----:B------:R-:W-:Y:S01]  /*4ef0*/  F2FP.F16.F32.PACK_AB R25, RZ, R25 ;  /* 0x00000019ff19723e */ /* 0x000fe200000000ff */
[-C--:B------:R-:W-:Y:S01]  /*4f00*/  FMUL R29, R29, R23.reuse ;  /* 0x000000171d1d7220 */ /* 0x080fe20000400000 */
[----:B------:R-:W-:Y:S01]  /*4f10*/  ISETP.GT.AND P2, PT, R3, 0x8, P2 ;  /* 0x000000080300780c */ /* 0x000fe20001744270 */
[----:B------:R-:W-:Y:S01]  /*4f20*/  @P1 STG.E.U16 desc[UR38][R6.64], R24 ;  /* 0x0000001806001986 */ /* 0x000fe2000c101526 */
[----:B------:R-:W-:Y:S01]  /*4f30*/  ISETP.GT.AND P1, PT, R4, 0x8, PT ;  /* 0x000000080400780c */ /* 0x000fe20003f24270 */
[-C--:B------:R-:W-:Y:S01]  /*4f40*/  FMUL R30, R30, R23.reuse ;  /* 0x000000171e1e7220 */ /* 0x080fe20000400000 */
[C---:B------:R-:W-:Y:S01]  /*4f50*/  SHF.L.U64.HI R5, R91.reuse, 0x1, R92 ;  /* 0x000000015b057819 */ /* 0x040fe2000001025c */
[----:B------:R-:W-:Y:S01]  /*4f60*/  @P0 STG.E.U16 desc[UR38][R6.64+0x2], R25 ;  /* 0x0000021906000986 */ /* 0x000fe2000c101526 */
[----:B------:R-:W-:Y:S01]  /*4f70*/  LEA R8, P5, R91, R6, 0x1 ;  /* 0x000000065b087211 */ /* 0x000fe200078a08ff */
[-C--:B------:R-:W-:Y:S01]  /*4f80*/  FMUL R31, R31, R23.reuse ;  /* 0x000000171f1f7220 */ /* 0x080fe20000400000 */
[----:B------:R-:W-:Y:S01]  /*4f90*/  ISETP.GT.AND P3, PT, R3, 0x8, P3 ;  /* 0x000000080300780c */ /* 0x000fe20001f64270 */
[-C--:B------:R-:W-:Y:S01]  /*4fa0*/  FMUL R32, R32, R23.reuse ;  /* 0x0000001720207220 */ /* 0x080fe20000400000 */
[----:B------:R-:W-:Y:S01]  /*4fb0*/  ISETP.GT.AND P0, PT, R4, 0x9, PT ;  /* 0x000000090400780c */ /* 0x000fe20003f04270 */
[----:B------:R-:W-:Y:S01]  /*4fc0*/  IMAD.X R9, R5, 0x1, R7, P5 ;  /* 0x0000000105097824 */ /* 0x000fe200028e0607 */
[----:B------:R-:W-:Y:S01]  /*4fd0*/  ISETP.GT.AND P4, PT, R3, RZ, P1 ;  /* 0x000000ff0300720c */ /* 0x000fe20000f84270 */
[-C--:B------:R-:W-:Y:S01]  /*4fe0*/  FMUL R33, R33, R23.reuse ;  /* 0x0000001721217220 */ /* 0x080fe20000400000 */
[----:B------:R-:W-:Y:S01]  /*4ff0*/  F2FP.F16.F32.PACK_AB R26, RZ, R26 ;  /* 0x0000001aff1a723e */ /* 0x000fe200000000ff */
[-C--:B------:R-:W-:Y:S01]  /*5000*/  FMUL R34, R34, R23.reuse ;  /* 0x0000001722227220 */ /* 0x080fe20000400000 */
[----:B------:R-:W-:Y:S01]  /*5010*/  ISETP.GT.AND P5, PT, R3, RZ, P0 ;  /* 0x000000ff0300720c */ /* 0x000fe200007a4270 */
[----:B------:R-:W-:Y:S01]  /*5020*/  FMUL R35, R35, R23 ;  /* 0x0000001723237220 */ /* 0x000fe20000400000 */
[----:B------:R-:W-:Y:S01]  /*5030*/  F2FP.F16.F32.PACK_AB R27, RZ, R27 ;  /* 0x0000001bff1b723e */ /* 0x000fe200000000ff */
[----:B------:R-:W-:Y:S01]  /*5040*/  @P2 STG.E.U16 desc[UR38][R8.64], R26 ;  /* 0x0000001a08002986 */ /* 0x000fe2000c101526 */
[----:B------:R-:W-:Y:S01]  /*5050*/  F2FP.F16.F32.PACK_AB R28, RZ, R28 ;  /* 0x0000001cff1c723e */ /* 0x000fe200000000ff */
[-C--:B------:R-:W-:Y:S01]  /*5060*/  FMUL R36, R36, R23.reuse ;  /* 0x0000001724247220 */ /* 0x080fe20000400000 */
[----:B------:R-:W-:Y:S01]  /*5070*/  ISETP.GT.AND P2, PT, R3, 0x8, P1 ;  /* 0x000000080300780c */ /* 0x000fe20000f44270 */
[----:B------:R-:W-:Y:S01]  /*5080*/  @P3 STG.E.U16 desc[UR38][R8.64+0x2], R27 ;  /* 0x0000021b08003986 */ /* 0x000fe2000c101526 */
[----:B------:R-:W-:Y:S01]  /*5090*/  ISETP.GT.AND P1, PT, R4, 0x10, PT ;  /* 0x000000100400780c */ /* 0x000fe20003f24270 */
[----:B------:R-:W-:Y:S01]  /*50a0*/  FMUL R37, R37, R23 ;  /* 0x0000001725257220 */ /* 0x000fe20000400000 */
[----:B------:R-:W-:Y:S01]  /*50b0*/  F2FP.F16.F32.PACK_AB R29, RZ, R29 ;  /* 0x0000001dff1d723e */ /* 0x000fe200000000ff */
[----:B------:R-:W-:Y:S01]  /*50c0*/  @P4 STG.E.U16 desc[UR38][R6.64+0x10], R28 ;  /* 0x0000101c06004986 */ /* 0x000fe2000c101526 */
[C---:B------:R-:W-:Y:S01]  /*50d0*/  ISETP.GT.AND P3, PT, R3.reuse, 0x8, P0 ;  /* 0x000000080300780c */ /* 0x040fe20000764270 */
[-C--:B------:R-:W-:Y:S01]  /*50e0*/  FMUL R38, R38, R23.reuse ;  /* 0x0000001726267220 */ /* 0x080fe20000400000 */
[----:B------:R-:W-:Y:S01]  /*50f0*/  ISETP.GT.AND P0, PT, R4, 0x11, PT ;  /* 0x000000110400780c */ /* 0x000fe20003f04270 */
[----:B------:R-:W-:Y:S01]  /*5100*/  @P5 STG.E.U16 desc[UR38][R6.64+0x12], R29 ;  /* 0x0000121d06005986 */ /* 0x000fe2000c101526 */
        /* <DEDUP_REMOVED lines=161> */
[----:B------:R-:W-:Y:S01]  /*5b20*/  FMUL R87, R87, R23 ;  /* 0x0000001757577220 */ /* 0x000fe20000400000 */
[----:B------:R-:W-:-:S02]  /*5b30*/  F2FP.F16.F32.PACK_AB R62, RZ, R62 ;  /* 0x0000003eff3e723e */ /* 0x000fc400000000ff */
[C---:B------:R-:W-:Y:S02]  /*5b40*/  ISETP.GT.AND P5, PT, R3.reuse, RZ, P0 ;  /* 0x000000ff0300720c */ /* 0x040fe400007a4270 */
[----:B------:R-:W-:Y:S01]  /*5b50*/  F2FP.F16.F32.PACK_AB R63, RZ, R63 ;  /* 0x0000003fff3f723e */ /* 0x000fe200000000ff */
[----:B------:R-:W-:Y:S01]  /*5b60*/  @P2 STG.E.U16 desc[UR38][R8.64+0x90], R62 ;  /* 0x0000903e08002986 */ /* 0x000fe2000c101526 */
[----:B------:R-:W-:Y:S02]  /*5b70*/  F2FP.F16.F32.PACK_AB R64, RZ, R64 ;  /* 0x00000040ff40723e */ /* 0x000fe400000000ff */
[C---:B------:R-:W-:Y:S01]  /*5b80*/  ISETP.GT.AND P2, PT, R3.reuse, 0x8, P1 ;  /* 0x000000080300780c */ /* 0x040fe20000f44270 */
[----:B------:R-:W-:Y:S01]  /*5b90*/  @P3 STG.E.U16 desc[UR38][R8.64+0x92], R63 ;  /* 0x0000923f08003986 */ /* 0x000fe2000c101526 */
[----:B------:R-:W-:Y:S02]  /*5ba0*/  ISETP.GT.AND P1, PT, R4, 0x58, PT ;  /* 0x000000580400780c */ /* 0x000fe40003f24270 */
[----:B------:R-:W-:Y:S01]  /*5bb0*/  F2FP.F16.F32.PACK_AB R65, RZ, R65 ;  /* 0x00000041ff41723e */ /* 0x000fe200000000ff */
[----:B------:R-:W-:Y:S01]  /*5bc0*/  @P4 STG.E.U16 desc[UR38][R6.64+0xa0], R64 ;  /* 0x0000a04006004986 */ /* 0x000fe2000c101526 */
[----:B------:R-:W-:-:S02]  /*5bd0*/  ISETP.GT.AND P3, PT, R3, 0x8, P0 ;  /* 0x000000080300780c */ /* 0x000fc40000764270 */
[----:B------:R-:W-:Y:S01]  /*5be0*/  ISETP.GT.AND P0, PT, R4, 0x59, PT ;  /* 0x000000590400780c */ /* 0x000fe20003f04270 */
[----:B------:R-:W-:Y:S01]  /*5bf0*/  @P5 STG.E.U16 desc[UR38][R6.64+0xa2], R65 ;  /* 0x0000a24106005986 */ /* 0x000fe2000c101526 */
[C---:B------:R-:W-:Y:S02]  /*5c00*/  ISETP.GT.AND P4, PT, R3.reuse, RZ, P1 ;  /* 0x000000ff0300720c */ /* 0x040fe40000f84270 */
[----:B------:R-:W-:Y:S02]  /*5c10*/  F2FP.F16.F32.PACK_AB R66, RZ, R66 ;  /* 0x00000042ff42723e */ /* 0x000fe400000000ff */
[----:B------:R-:W-:Y:S02]  /*5c20*/  ISETP.GT.AND P5, PT, R3, RZ, P0 ;  /* 0x000000ff0300720c */ /* 0x000fe400007a4270 */
[----:B------:R-:W-:Y:S01]  /*5c30*/  F2FP.F16.F32.PACK_AB R67, RZ, R67 ;  /* 0x00000043ff43723e */ /* 0x000fe200000000ff */
[----:B------:R-:W-:Y:S01]  /*5c40*/  @P2 STG.E.U16 desc[UR38][R8.64+0xa0], R66 ;  /* 0x0000a04208002986 */ /* 0x000fe2000c101526 */
[----:B------:R-:W-:-:S02]  /*5c50*/  F2FP.F16.F32.PACK_AB R68, RZ, R68 ;  /* 0x00000044ff44723e */ /* 0x000fc400000000ff */
[C---:B------:R-:W-:Y:S01]  /*5c60*/  ISETP.GT.AND P2, PT, R3.reuse, 0x8, P1 ;  /* 0x000000080300780c */ /* 0x040fe20000f44270 */
[----:B------:R-:W-:Y:S01]  /*5c70*/  @P3 STG.E.U16 desc[UR38][R8.64+0xa2], R67 ;  /* 0x0000a24308003986 */ /* 0x000fe2000c101526 */
[C---:B------:R-:W-:Y:S02]  /*5c80*/  ISETP.GT.AND P1, PT, R4.reuse, 0x60, PT ;  /* 0x000000600400780c */ /* 0x040fe40003f24270 */
[----:B------:R-:W-:Y:S01]  /*5c90*/  F2FP.F16.F32.PACK_AB R69, RZ, R69 ;  /* 0x00000045ff45723e */ /* 0x000fe200000000ff */
[----:B------:R-:W-:Y:S01]  /*5ca0*/  @P4 STG.E.U16 desc[UR38][R6.64+0xb0], R68 ;  /* 0x0000b04406004986 */ /* 0x000fe2000c101526 */
[C---:B------:R-:W-:Y:S02]  /*5cb0*/  ISETP.GT.AND P3, PT, R3.reuse, 0x8, P0 ;  /* 0x000000080300780c */ /* 0x040fe40000764270 */
[----:B------:R-:W-:Y:S01]  /*5cc0*/  ISETP.GT.AND P0, PT, R4, 0x61, PT ;  /* 0x000000610400780c */ /* 0x000fe20003f04270 */
[----:B------:R-:W-:Y:S01]  /*5cd0*/  @P5 STG.E.U16 desc[UR38][R6.64+0xb2], R69 ;  /* 0x0000b24506005986 */ /* 0x000fe2000c101526 */
[----:B------:R-:W-:-:S02]  /*5ce0*/  ISETP.GT.AND P4, PT, R3, RZ, P1 ;  /* 0x000000ff0300720c */ /* 0x000fc40000f84270 */
[C---:B------:R-:W-:Y:S02]  /*5cf0*/  ISETP.GT.AND P5, PT, R3.reuse, RZ, P0 ;  /* 0x000000ff0300720c */ /* 0x040fe400007a4270 */
[----:B------:R-:W-:Y:S02]  /*5d00*/  F2FP.F16.F32.PACK_AB R70, RZ, R70 ;  /* 0x00000046ff46723e */ /* 0x000fe400000000ff */
[----:B------:R-:W-:Y:S02]  /*5d10*/  F2FP.F16.F32.PACK_AB R71, RZ, R71 ;  /* 0x00000047ff47723e */ /* 0x000fe400000000ff */
[----:B------:R-:W-:Y:S01]  /*5d20*/  F2FP.F16.F32.PACK_AB R72, RZ, R72 ;  /* 0x00000048ff48723e */ /* 0x000fe200000000ff */
[----:B------:R-:W-:Y:S01]  /*5d30*/  @P2 STG.E.U16 desc[UR38][R8.64+0xb0], R70 ;  /* 0x0000b04608002986 */ /* 0x000fe2000c101526 */
[----:B------:R-:W-:Y:S02]  /*5d40*/  F2FP.F16.F32.PACK_AB R73, RZ, R73 ;  /* 0x00000049ff49723e */ /* 0x000fe400000000ff */
[C---:B------:R-:W-:Y:S01]  /*5d50*/  ISETP.GT.AND P1, PT, R3.reuse, 0x8, P1 ;  /* 0x000000080300780c */ /* 0x040fe20000f24270 */
[----:B------:R-:W-:Y:S01]  /*5d60*/  @P3 STG.E.U16 desc[UR38][R8.64+0xb2], R71 ;  /* 0x0000b24708003986 */ /* 0x000fe2000c101526 */
[----:B------:R-:W-:-:S02]  /*5d70*/  ISETP.GT.AND P2, PT, R3, 0x8, P0 ;  /* 0x000000080300780c */ /* 0x000fc40000744270 */
[C---:B------:R-:W-:Y:S01]  /*5d80*/  ISETP.GT.AND P0, PT, R4.reuse, 0x69, PT ;  /* 0x000000690400780c */ /* 0x040fe20003f04270 */
[----:B------:R-:W-:Y:S01]  /*5d90*/  @P4 STG.E.U16 desc[UR38][R6.64+0xc0], R72 ;  /* 0x0000c04806004986 */ /* 0x000fe2000c101526 */
[----:B------:R-:W-:Y:S02]  /*5da0*/  ISETP.GT.AND P4, PT, R4, 0x68, PT ;  /* 0x000000680400780c */ /* 0x000fe40003f84270 */
[----:B------:R-:W-:Y:S01]  /*5db0*/  F2FP.F16.F32.PACK_AB R74, RZ, R74 ;  /* 0x0000004aff4a723e */ /* 0x000fe200000000ff */
[----:B------:R-:W-:Y:S01]  /*5dc0*/  @P5 STG.E.U16 desc[UR38][R6.64+0xc2], R73 ;  /* 0x0000c24906005986 */ /* 0x000fe2000c101526 */
[C---:B------:R-:W-:Y:S02]  /*5dd0*/  ISETP.GT.AND P5, PT, R3.reuse, RZ, P4 ;  /* 0x000000ff0300720c */ /* 0x040fe400027a4270 */
[----:B------:R-:W-:Y:S01]  /*5de0*/  ISETP.GT.AND P3, PT, R3, RZ, P0 ;  /* 0x000000ff0300720c */ /* 0x000fe20000764270 */
[----:B------:R-:W-:Y:S01]  /*5df0*/  @P1 STG.E.U16 desc[UR38][R8.64+0xc0], R74 ;  /* 0x0000c04a08001986 */ /* 0x000fe2000c101526 */
[----:B------:R-:W-:-:S02]  /*5e00*/  F2FP.F16.F32.PACK_AB R75, RZ, R75 ;  /* 0x0000004bff4b723e */ /* 0x000fc400000000ff */
[----:B------:R-:W-:Y:S02]  /*5e10*/  F2FP.F16.F32.PACK_AB R76, RZ, R76 ;  /* 0x0000004cff4c723e */ /* 0x000fe400000000ff */
[C---:B------:R-:W-:Y:S01]  /*5e20*/  ISETP.GT.AND P4, PT, R3.reuse, 0x8, P4 ;  /* 0x000000080300780c */ /* 0x040fe20002784270 */
[----:B------:R-:W-:Y:S01]  /*5e30*/  @P2 STG.E.U16 desc[UR38][R8.64+0xc2], R75 ;  /* 0x0000c24b08002986 */ /* 0x000fe2000c101526 */
[----:B------:R-:W-:Y:S02]  /*5e40*/  F2FP.F16.F32.PACK_AB R77, RZ, R77 ;  /* 0x0000004dff4d723e */ /* 0x000fe400000000ff */
[C---:B------:R-:W-:Y:S01]  /*5e50*/  ISETP.GT.AND P2, PT, R4.reuse, 0x71, PT ;  /* 0x000000710400780c */ /* 0x040fe20003f44270 */
[----:B------:R-:W-:Y:S01]  /*5e60*/  @P5 STG.E.U16 desc[UR38][R6.64+0xd0], R76 ;  /* 0x0000d04c06005986 */ /* 0x000fe2000c101526 */
[----:B------:R-:W-:Y:S02]  /*5e70*/  ISETP.GT.AND P5, PT, R3, 0x8, P0 ;  /* 0x000000080300780c */ /* 0x000fe400007a4270 */
[C---:B------:R-:W-:Y:S01]  /*5e80*/  ISETP.GT.AND P1, PT, R4.reuse, 0x78, PT ;  /* 0x000000780400780c */ /* 0x040fe20003f24270 */
[----:B------:R-:W-:Y:S01]  /*5e90*/  @P3 STG.E.U16 desc[UR38][R6.64+0xd2], R77 ;  /* 0x0000d24d06003986 */ /* 0x000fe2000c101526 */
[----:B------:R-:W-:-:S02]  /*5ea0*/  ISETP.GT.AND P3, PT, R4, 0x70, PT ;  /* 0x000000700400780c */ /* 0x000fc40003f64270 */
[----:B------:R-:W-:Y:S01]  /*5eb0*/  ISETP.GT.AND P0, PT, R4, 0x79, PT ;  /* 0x000000790400780c */ /* 0x000fe20003f04270 */
[----:B------:R-:W-:Y:S01]  /*5ec0*/  @P4 IMAD.MOV.U32 R4, RZ, RZ, R8 ;  /* 0x000000ffff044224 */ /* 0x000fe200078e0008 */
[----:B------:R-:W-:Y:S01]  /*5ed0*/  F2FP.F16.F32.PACK_AB R78, RZ, R78 ;  /* 0x0000004eff4e723e */ /* 0x000fe200000000ff */
[----:B------:R-:W-:Y:S01]  /*5ee0*/  @P4 IMAD.MOV.U32 R5, RZ, RZ, R9 ;  /* 0x000000ffff054224 */ /* 0x000fe200078e0009 */
[----:B------:R-:W-:Y:S02]  /*5ef0*/  F2FP.F16.F32.PACK_AB R79, RZ, R79 ;  /* 0x0000004fff4f723e */ /* 0x000fe400000000ff */
[----:B------:R-:W-:Y:S02]  /*5f00*/  F2FP.F16.F32.PACK_AB R80, RZ, R80 ;  /* 0x00000050ff50723e */ /* 0x000fe400000000ff */
[----:B------:R0:W-:Y:S01]  /*5f10*/  @P4 STG.E.U16 desc[UR38][R4.64+0xd0], R78 ;  /* 0x0000d04e04004986 */ /* 0x0001e2000c101526 */
[----:B------:R-:W-:Y:S02]  /*5f20*/  ISETP.GT.AND P4, PT, R3, RZ, P2 ;  /* 0x000000ff0300720c */ /* 0x000fe40001784270 */
[----:B------:R-:W-:-:S02]  /*5f30*/  F2FP.F16.F32.PACK_AB R81, RZ, R81 ;  /* 0x00000051ff51723e */ /* 0x000fc400000000ff */
[----:B------:R-:W-:Y:S02]  /*5f40*/  ISETP.GT.AND P2, PT, R3, 0x8, P2 ;  /* 0x000000080300780c */ /* 0x000fe40001744270 */
[----:B------:R-:W-:Y:S02]  /*5f50*/  F2FP.F16.F32.PACK_AB R82, RZ, R82 ;  /* 0x00000052ff52723e */ /* 0x000fe400000000ff */
[----:B------:R-:W-:Y:S02]  /*5f60*/  F2FP.F16.F32.PACK_AB R83, RZ, R83 ;  /* 0x00000053ff53723e */ /* 0x000fe400000000ff */
[----:B------:R-:W-:Y:S01]  /*5f70*/  F2FP.F16.F32.PACK_AB R84, RZ, R84 ;  /* 0x00000054ff54723e */ /* 0x000fe200000000ff */
[----:B0-----:R-:W-:Y:S01]  /*5f80*/  @P5 IMAD.MOV.U32 R4, RZ, RZ, R8 ;  /* 0x000000ffff045224 */ /* 0x001fe200078e0008 */
[----:B------:R-:W-:Y:S01]  /*5f90*/  F2FP.F16.F32.PACK_AB R85, RZ, R85 ;  /* 0x00000055ff55723e */ /* 0x000fe200000000ff */
[----:B------:R-:W-:Y:S01]  /*5fa0*/  @P5 IMAD.MOV.U32 R5, RZ, RZ, R9 ;  /* 0x000000ffff055224 */ /* 0x000fe200078e0009 */
[----:B------:R-:W-:-:S02]  /*5fb0*/  F2FP.F16.F32.PACK_AB R86, RZ, R86 ;  /* 0x00000056ff56723e */ /* 0x000fc400000000ff */
[----:B------:R-:W-:Y:S02]  /*5fc0*/  F2FP.F16.F32.PACK_AB R87, RZ, R87 ;  /* 0x00000057ff57723e */ /* 0x000fe400000000ff */
[----:B------:R0:W-:Y:S01]  /*5fd0*/  @P5 STG.E.U16 desc[UR38][R4.64+0xd2], R79 ;  /* 0x0000d24f04005986 */ /* 0x0001e2000c101526 */
[C---:B------:R-:W-:Y:S02]  /*5fe0*/  ISETP.GT.AND P5, PT, R3.reuse, RZ, P3 ;  /* 0x000000ff0300720c */ /* 0x040fe40001fa4270 */
[----:B------:R-:W-:-:S11]  /*5ff0*/  ISETP.GT.AND P3, PT, R3, 0x8, P3 ;  /* 0x000000080300780c */ /* 0x000fd60001f64270 */
[----:B0-----:R-:W-:Y:S02]  /*6000*/  @P5 IMAD.MOV.U32 R4, RZ, RZ, R6 ;  /* 0x000000ffff045224 */ /* 0x001fe400078e0006 */
[----:B------:R-:W-:-:S05]  /*6010*/  @P5 IMAD.MOV.U32 R5, RZ, RZ, R7 ;  /* 0x000000ffff055224 */ /* 0x000fca00078e0007 */
[----:B------:R0:W-:Y:S01]  /*6020*/  @P5 STG.E.U16 desc[UR38][R4.64+0xe0], R80 ;  /* 0x0000e05004005986 */ /* 0x0001e2000c101526 */
[C---:B------:R-:W-:Y:S02]  /*6030*/  ISETP.GT.AND P5, PT, R3.reuse, RZ, P0 ;  /* 0x000000ff0300720c */ /* 0x040fe400007a4270 */
[----:B------:R-:W-:Y:S01]  /*6040*/  ISETP.GT.AND P0, PT, R3, 0x8, P0 ;  /* 0x000000080300780c */ /* 0x000fe20000704270 */
[----:B0-----:R-:W-:Y:S02]  /*6050*/  @P4 IMAD.MOV.U32 R4, RZ, RZ, R6 ;  /* 0x000000ffff044224 */ /* 0x001fe400078e0006 */
[----:B------:R-:W-:-:S05]  /*6060*/  @P4 IMAD.MOV.U32 R5, RZ, RZ, R7 ;  /* 0x000000ffff054224 */ /* 0x000fca00078e0007 */
[----:B------:R0:W-:Y:S01]  /*6070*/  @P4 STG.E.U16 desc[UR38][R4.64+0xe2], R81 ;  /* 0x0000e25104004986 */ /* 0x0001e2000c101526 */
[C---:B------:R-:W-:Y:S02]  /*6080*/  ISETP.GT.AND P4, PT, R3.reuse, RZ, P1 ;  /* 0x000000ff0300720c */ /* 0x040fe40000f84270 */
[----:B------:R-:W-:Y:S01]  /*6090*/  ISETP.GT.AND P1, PT, R3, 0x8, P1 ;  /* 0x000000080300780c */ /* 0x000fe20000f24270 */
[----:B0-----:R-:W-:Y:S02]  /*60a0*/  @P3 IMAD.MOV.U32 R4, RZ, RZ, R8 ;  /* 0x000000ffff043224 */ /* 0x001fe400078e0008 */
[----:B------:R-:W-:-:S05]  /*60b0*/  @P3 IMAD.MOV.U32 R5, RZ, RZ, R9 ;  /* 0x000000ffff053224 */ /* 0x000fca00078e0009 */
[----:B------:R0:W-:Y:S02]  /*60c0*/  @P3 STG.E.U16 desc[UR38][R4.64+0xe0], R82 ;  /* 0x0000e05204003986 */ /* 0x0001e4000c101526 */
[----:B0-----:R-:W-:Y:S02]  /*60d0*/  @P2 IMAD.MOV.U32 R4, RZ, RZ, R8 ;  /* 0x000000ffff042224 */ /* 0x001fe400078e0008 */
[----:B------:R-:W-:-:S05]  /*60e0*/  @P2 IMAD.MOV.U32 R5, RZ, RZ, R9 ;  /* 0x000000ffff052224 */ /* 0x000fca00078e0009 */
[----:B------:R0:W-:Y:S02]  /*60f0*/  @P2 STG.E.U16 desc[UR38][R4.64+0xe2], R83 ;  /* 0x0000e25304002986 */ /* 0x0001e4000c101526 */
[----:B0-----:R-:W-:Y:S02]  /*6100*/  @P4 IMAD.MOV.U32 R4, RZ, RZ, R6 ;  /* 0x000000ffff044224 */ /* 0x001fe400078e0006 */
[----:B------:R-:W-:-:S05]  /*6110*/  @P4 IMAD.MOV.U32 R5, RZ, RZ, R7 ;  /* 0x000000ffff054224 */ /* 0x000fca00078e0007 */
[----:B------:R0:W-:Y:S04]  /*6120*/  @P4 STG.E.U16 desc[UR38][R4.64+0xf0], R84 ;  /* 0x0000f05404004986 */ /* 0x0001e8000c101526 */
[----:B------:R1:W-:Y:S01]  /*6130*/  @P5 STG.E.U16 desc[UR38][R6.64+0xf2], R85 ;  /* 0x0000f25506005986 */ /* 0x0003e2000c101526 */
[----:B0-----:R-:W-:Y:S02]  /*6140*/  @P1 IMAD.MOV.U32 R4, RZ, RZ, R8 ;  /* 0x000000ffff041224 */ /* 0x001fe400078e0008 */
[----:B------:R-:W-:-:S05]  /*6150*/  @P1 IMAD.MOV.U32 R5, RZ, RZ, R9 ;  /* 0x000000ffff051224 */ /* 0x000fca00078e0009 */
[----:B------:R1:W-:Y:S04]  /*6160*/  @P1 STG.E.U16 desc[UR38][R4.64+0xf0], R86 ;  /* 0x0000f05604001986 */ /* 0x0003e8000c101526 */
[----:B------:R1:W-:Y:S02]  /*6170*/  @P0 STG.E.U16 desc[UR38][R8.64+0xf2], R87 ;  /* 0x0000f25708000986 */ /* 0x0003e4000c101526 */
.L_x_158:
[----:B------:R-:W-:Y:S05]  /*6180*/  BSYNC B0 ;  /* 0x0000000000007941 */ /* 0x000fea0003800000 */
.L_x_32:
[----:B------:R-:W-:Y:S01]  /*6190*/  IADD3 R16, P0, R16, UR36, RZ ;  /* 0x0000002410107c10 */ /* 0x000fe2000ff1e0ff */
[----:B------:R-:W-:Y:S01]  /*61a0*/  ULDC.64 UR4, c[0x0][0x650] ;  /* 0x0001940000047ab9 */ /* 0x000fe20000000a00 */
[----:B------:R-:W-:Y:S01]  /*61b0*/  PRMT R3, RZ, 0x7610, R3 ;  /* 0x00007610ff037816 */ /* 0x000fe20000000003 */
[----:B------:R-:W-:Y:S01]  /*61c0*/  IMAD.MOV.U32 R100, RZ, RZ, -0x1 ;  /* 0xffffffffff647424 */ /* 0x000fe200078e00ff */
[----:B------:R-:W-:Y:S01]  /*61d0*/  IADD3.X R17, R17, UR42, RZ, P0, !PT ;  /* 0x0000002a11117c10 */ /* 0x000fe200087fe4ff */
[----:B------:R-:W-:Y:S01]  /*61e0*/  IMAD.MOV.U32 R101, RZ, RZ, -0x1 ;  /* 0xffffffffff657424 */ /* 0x000fe200078e00ff */
[----:B------:R-:W-:-:S04]  /*61f0*/  ISETP.GE.U32.AND P0, PT, R16, UR4, PT ;  /* 0x0000000410007c0c */ /* 0x000fc8000bf06070 */
[----:B------:R-:W-:-:S13]  /*6200*/  ISETP.GE.U32.AND.EX P0, PT, R17, UR5, PT, P0 ;  /* 0x0000000511007c0c */ /* 0x000fda000bf06100 */
[----:B------:R-:W-:Y:S05]  /*6210*/  @P0 BRA `(.L_x_159) ;  /* 0x00000004004c0947 */ /* 0x000fea0003800000 */
[----:B------:R-:W0:Y:S01]  /*6220*/  LDC.64 R10, c[0x0][0x628] ;  /* 0x00018a00ff0a7b82 */ /* 0x000e220000000a00 */
[----:B---3--:R-:W3:Y:S01]  /*6230*/  S2R R12, SR_CTAID.X ;  /* 0x00000000000c7919 */ /* 0x008ee20000002500 */
[----:B-12-4-:R-:W-:Y:S02]  /*6240*/  IMAD.MOV.U32 R8, RZ, RZ, R16 ;  /* 0x000000ffff087224 */ /* 0x016fe400078e0010 */
[----:B------:R-:W-:Y:S01]  /*6250*/  IMAD.MOV.U32 R9, RZ, RZ, R17 ;  /* 0x000000ffff097224 */ /* 0x000fe200078e0011 */
[----:B------:R-:W1:Y:S03]  /*6260*/  S2R R20, SR_CTAID.Y ;  /* 0x0000000000147919 */ /* 0x000e660000002600 */
[----:B------:R-:W2:Y:S08]  /*6270*/  LDC R0, c[0x0][0x630] ;  /* 0x00018c00ff007b82 */ /* 0x000eb00000000800 */
[----:B------:R-:W4:Y:S01]  /*6280*/  LDC.64 R14, c[0x0][0x620] ;  /* 0x00018800ff0e7b82 */ /* 0x000f220000000a00 */
[----:B0-----:R-:W-:-:S04]  /*6290*/  ISETP.NE.U32.AND P0, PT, R10, RZ, PT ;  /* 0x000000ff0a00720c */ /* 0x001fc80003f05070 */
[----:B------:R-:W-:-:S13]  /*62a0*/  ISETP.NE.AND.EX P0, PT, R11, RZ, PT, P0 ;  /* 0x000000ff0b00720c */ /* 0x000fda0003f05300 */
[----:B-1234-:R-:W-:Y:S05]  /*62b0*/  @!P0 BRA `(.L_x_160) ;  /* 0x0000000000288947 */ /* 0x01efea0003800000 */
        /* <DEDUP_REMOVED lines=10> */
.L_x_160:
[-CC-:B------:R-:W-:Y:S01]  /*6360*/  SHF.R.U64 R101, R8, R0.reuse, R9.reuse ;  /* 0x0000000008657219 */ /* 0x180fe20000001209 */
[----:B------:R-:W0:Y:S01]  /*6370*/  LDC.64 R26, c[0x0][0x640] ;  /* 0x00019000ff1a7b82 */ /* 0x000e220000000a00 */
[----:B------:R-:W-:Y:S01]  /*6380*/  SHF.R.U32.HI R0, RZ, R0, R9 ;  /* 0x00000000ff007219 */ /* 0x000fe20000011609 */
[----:B------:R-:W-:Y:S01]  /*6390*/  ULDC UR4, c[0x0][0x150] ;  /* 0x0000540000047ab9 */ /* 0x000fe20000000800 */
[----:B------:R-:W-:Y:S02]  /*63a0*/  IADD3 R3, P0, RZ, -R101, RZ ;  /* 0x80000065ff037210 */ /* 0x000fe40007f1e0ff */
[----:B------:R-:W-:-:S03]  /*63b0*/  I2FP.F32.U32 R7, R12 ;  /* 0x0000000c00077245 */ /* 0x000fc60000201000 */
[----:B------:R-:W1:Y:S01]  /*63c0*/  LDC R6, c[0x0][0x618] ;  /* 0x00018600ff067b82 */ /* 0x000e620000000800 */
[----:B------:R-:W-:Y:S02]  /*63d0*/  IMAD.X R5, RZ, RZ, ~R0, P0 ;  /* 0x000000ffff057224 */ /* 0x000fe400000e0e00 */
[----:B------:R-:W-:Y:S01]  /*63e0*/  FMUL R7, R7, UR4 ;  /* 0x0000000407077c20 */ /* 0x000fe20008400000 */
[----:B------:R-:W-:Y:S01]  /*63f0*/  ULDC UR4, c[0x0][0x154] ;  /* 0x0000550000047ab9 */ /* 0x000fe20000000800 */
[-C--:B------:R-:W-:Y:S02]  /*6400*/  IMAD R0, R5, R14.reuse, RZ ;  /* 0x0000000e05007224 */ /* 0x080fe400078e02ff */
[C---:B------:R-:W-:Y:S01]  /*6410*/  IMAD.WIDE.U32 R4, R3.reuse, R14, R16 ;  /* 0x0000000e03047225 */ /* 0x040fe200078e0010 */
[----:B------:R-:W2:Y:S01]  /*6420*/  LDC R8, c[0x0][0x608] ;  /* 0x00018200ff087b82 */ /* 0x000ea20000000800 */
[----:B------:R-:W3:Y:S02]  /*6430*/  F2I.U32.TRUNC.NTZ R7, R7 ;  /* 0x0000000700077305 */ /* 0x000ee4000020f000 */
[----:B------:R-:W-:Y:S01]  /*6440*/  IMAD R3, R3, R15, R0 ;  /* 0x0000000f03037224 */ /* 0x000fe200078e0200 */
[----:B------:R-:W-:-:S03]  /*6450*/  I2FP.F32.U32 R0, R20 ;  /* 0x0000001400007245 */ /* 0x000fc60000201000 */
[----:B------:R-:W-:Y:S01]  /*6460*/  IMAD.IADD R3, R5, 0x1, R3 ;  /* 0x0000000105037824 */ /* 0x000fe200078e0203 */
[----:B------:R-:W4:Y:S01]  /*6470*/  LDC R11, c[0x0][0x658] ;  /* 0x00019600ff0b7b82 */ /* 0x000f220000000800 */
[----:B0-----:R-:W-:-:S04]  /*6480*/  ISETP.NE.U32.AND P0, PT, R26, RZ, PT ;  /* 0x000000ff1a00720c */ /* 0x001fc80003f05070 */
[----:B------:R-:W-:-:S03]  /*6490*/  ISETP.NE.AND.EX P0, PT, R27, RZ, PT, P0 ;  /* 0x000000ff1b00720c */ /* 0x000fc60003f05300 */
[----:B------:R-:W0:Y:S01]  /*64a0*/  LDC R9, c[0x0][0x144] ;  /* 0x00005100ff097b82 */ /* 0x000e220000000800 */
[-C--:B-1----:R-:W-:Y:S01]  /*64b0*/  SHF.R.U64 R10, R4, R6.reuse, R3 ;  /* 0x00000006040a7219 */ /* 0x082fe20000001203 */
[----:B---3--:R-:W-:Y:S01]  /*64c0*/  IMAD.MOV R7, RZ, RZ, -R7 ;  /* 0x000000ffff077224 */ /* 0x008fe200078e0a07 */
[----:B------:R-:W-:Y:S01]  /*64d0*/  SHF.R.U32.HI R3, RZ, R6, R3 ;  /* 0x00000006ff037219 */ /* 0x000fe20000011603 */
[----:B------:R-:W-:-:S04]  /*64e0*/  FMUL R6, R0, UR4 ;  /* 0x0000000400067c20 */ /* 0x000fc80008400000 */
[----:B------:R-:W1:Y:S01]  /*64f0*/  LDC R21, c[0x0][0x148] ;  /* 0x00005200ff157b82 */ /* 0x000e620000000800 */
[----:B------:R3:W0:Y:S01]  /*6500*/  F2I.U32.TRUNC.NTZ R14, R6 ;  /* 0x00000006000e7305 */ /* 0x000622000020f000 */
[-CC-:B--2---:R-:W-:Y:S02]  /*6510*/  SHF.R.U64 R13, R10, R8.reuse, R3.reuse ;  /* 0x000000080a0d7219 */ /* 0x184fe40000001203 */
[----:B------:R-:W-:-:S04]  /*6520*/  SHF.R.U32.HI R0, RZ, R8, R3 ;  /* 0x00000008ff007219 */ /* 0x000fc80000011603 */
[----:B-----5:R-:W2:Y:S01]  /*6530*/  LDC R24, c[0x0][0x648] ;  /* 0x00019200ff187b82 */ /* 0x020ea20000000800 */
[-CC-:B----4-:R-:W-:Y:S02]  /*6540*/  SHF.R.U64 R15, R13, R11.reuse, R0.reuse ;  /* 0x0000000b0d0f7219 */ /* 0x190fe40000001200 */
[----:B------:R-:W-:-:S03]  /*6550*/  SHF.R.U32.HI R5, RZ, R11, R0 ;  /* 0x0000000bff057219 */ /* 0x000fc60000011600 */
[----:B------:R-:W-:Y:S02]  /*6560*/  IMAD.MOV.U32 R4, RZ, RZ, R15 ;  /* 0x000000ffff047224 */ /* 0x000fe400078e000f */
[----:B------:R-:W4:Y:S01]  /*6570*/  LDC R28, c[0x0][0x638] ;  /* 0x00018e00ff1c7b82 */ /* 0x000f220000000800 */
[----:B0-----:R-:W-:-:S07]  /*6580*/  IMAD R25, R9, R7, R12 ;  /* 0x0000000709197224 */ /* 0x001fce00078e020c */
[----:B------:R-:W0:Y:S08]  /*6590*/  LDC R29, c[0x0][0x610] ;  /* 0x00018400ff1d7b82 */ /* 0x000e300000000800 */
[----:B------:R-:W0:Y:S01]  /*65a0*/  LDC R30, c[0x0][0x600] ;  /* 0x00018000ff1e7b82 */ /* 0x000e220000000800 */
[----:B-123--:R-:W-:Y:S05]  /*65b0*/  @!P0 BRA `(.L_x_161) ;  /* 0x0000000000288947 */ /* 0x00efea0003800000 */
[----:B------:R-:W1:Y:S02]  /*65c0*/  LDC R0, c[0x0][0x64c] ;  /* 0x00019300ff007b82 */ /* 0x000e640000000800 */
[----:B-1----:R-:W-:-:S05]  /*65d0*/  IADD3 R3, P0, R15, R0, RZ ;  /* 0x000000000f037210 */ /* 0x002fca0007f1e0ff */
        /* <DEDUP_REMOVED lines=8> */
.L_x_161:
[----:B------:R-:W-:Y:S01]  /*6660*/  ISETP.NE.AND P0, PT, R2, 0x1, PT ;  /* 0x000000010200780c */ /* 0x000fe20003f05270 */
[----:B------:R-:W-:Y:S01]  /*6670*/  IMAD.MOV R14, RZ, RZ, -R14 ;  /* 0x000000ffff0e7224 */ /* 0x000fe200078e0a0e */
[----:B------:R-:W-:Y:S02]  /*6680*/  SHF.R.U64 R3, R4, R24, R5 ;  /* 0x0000001804037219 */ /* 0x000fe40000001205 */
[----:B------:R-:W-:Y:S02]  /*6690*/  LOP3.LUT R0, R13, R98, RZ, 0xc0, !PT ;  /* 0x000000620d007212 */ /* 0x000fe400078ec0ff */
[----:B------:R-:W-:Y:S01]  /*66a0*/  LOP3.LUT R10, R10, R97, RZ, 0xc0, !PT ;  /* 0x000000610a0a7212 */ /* 0x000fe200078ec0ff */
[----:B------:R-:W-:Y:S02]  /*66b0*/  IMAD.MOV R4, RZ, RZ, -R3 ;  /* 0x000000ffff047224 */ /* 0x000fe400078e0a03 */
[----:B------:R-:W-:Y:S02]  /*66c0*/  IMAD R0, R93, R3, R0 ;  /* 0x000000035d007224 */ /* 0x000fe400078e0200 */
[----:B----4-:R-:W-:-:S02]  /*66d0*/  IMAD R3, R4, R28, R15 ;  /* 0x0000001c04037224 */ /* 0x010fc400078e020f */
[----:B------:R-:W-:Y:S02]  /*66e0*/  @P0 IMAD R25, R21, R14, R20 ;  /* 0x0000000e15190224 */ /* 0x000fe400078e0214 */
[----:B0-----:R-:W-:Y:S02]  /*66f0*/  IMAD R5, R3, R30, R10 ;  /* 0x0000001e03057224 */ /* 0x001fe400078e020a */
[----:B------:R-:W-:Y:S02]  /*6700*/  IMAD R0, R0, R29, R25 ;  /* 0x0000001d00007224 */ /* 0x000fe400078e0219 */
[----:B------:R-:W-:-:S03]  /*6710*/  IMAD.MOV.U32 R4, RZ, RZ, 0x1 ;  /* 0x00000001ff047424 */ /* 0x000fc600078e00ff */
[----:B------:R-:W-:Y:S02]  /*6720*/  SEL R100, R5, R0, !P0 ;  /* 0x0000000005647207 */ /* 0x000fe40004000000 */
[----:B------:R-:W-:Y:S02]  /*6730*/  PRMT R3, R4, 0x7610, R3 ;  /* 0x0000761004037816 */ /* 0x000fe40000000003 */
[----:B------:R-:W-:-:S07]  /*6740*/  SEL R0, R0, R5, !P0 ;  /* 0x0000000500007207 */ /* 0x000fce0004000000 */
.L_x_159:
[----:B------:R-:W-:Y:S01]  /*6750*/  UIADD3 UR41, UR43, UR41, URZ ;  /* 0x000000292b297290 */ /* 0x000fe2000fffe03f */
[----:B------:R-:W-:Y:S01]  /*6760*/  LOP3.LUT P0, RZ, R3, 0xff, RZ, 0xc0, !PT ;  /* 0x000000ff03ff7812 */ /* 0x000fe2000780c0ff */
[----:B------:R-:W-:Y:S02]  /*6770*/  IMAD.MOV.U32 R103, RZ, RZ, R0 ;  /* 0x000000ffff677224 */ /* 0x000fe400078e0000 */
[----:B------:R-:W-:Y:S02]  /*6780*/  USHF.R.U32.HI UR4, URZ, 0x2, UR41 ;  /* 0x000000023f047899 */ /* 0x000fe40008011629 */
[----:B------:R-:W-:Y:S02]  /*6790*/  UISETP.GT.U32.AND UP1, UPT, UR41, 0x3, UPT ;  /* 0x000000032900788c */ /* 0x000fe4000bf24070 */
[----:B------:R-:W-:Y:S02]  /*67a0*/  ULOP3.LUT UR4, UR4, 0x1, URZ, 0xc0, !UPT ;  /* 0x0000000104047892 */ /* 0x000fe4000f8ec03f */
[----:B------:R-:W-:-:S02]  /*67b0*/  UISETP.LT.U32.AND UP1, UPT, UR43, 0x4, UP1 ;  /* 0x000000042b00788c */ /* 0x000fc40008f21070 */
[----:B------:R-:W-:Y:S02]  /*67c0*/  UISETP.NE.U32.AND UP0, UPT, UR4, 0x1, UPT ;  /* 0x000000010400788c */ /* 0x000fe4000bf05070 */
[----:B------:R-:W-:Y:S02]  /*67d0*/  USEL UR5, URZ, 0x1, !UP1 ;  /* 0x000000013f057887 */ /* 0x000fe4000c800000 */
[----:B------:R-:W-:Y:S02]  /*67e0*/  UISETP.GT.U32.AND UP0, UPT, UR43, 0x3, !UP0 ;  /* 0x000000032b00788c */ /* 0x000fe4000c704070 */
[----:B------:R-:W-:Y:S02]  /*67f0*/  ULOP3.LUT UR41, UR41, 0x3, URZ, 0xc0, !UPT ;  /* 0x0000000329297892 */ /* 0x000fe4000f8ec03f */
[----:B------:R-:W-:-:S04]  /*6800*/  USEL UR4, URZ, 0x1, !UP0 ;  /* 0x000000013f047887 */ /* 0x000fc8000c000000 */
[----:B------:R-:W-:Y:S01]  /*6810*/  ULOP3.LUT UR40, UR4, UR40, UR5, 0x96, !UPT ;  /* 0x0000002804287292 */ /* 0x000fe2000f8e9605 */
[----:B------:R-:W-:Y:S11]  /*6820*/  @P0 BRA `(.L_x_162) ;  /* 0xffffffac001c0947 */ /* 0x000ff6000383ffff */
[----:B------:R-:W-:Y:S05]  /*6830*/  EXIT ;  /* 0x000000000000794d */ /* 0x000fea0003800000 */
.L_x_7:
        /* <DEDUP_REMOVED lines=26> */
.L_x_164:
[----:B------:R-:W0:Y:S01]  /*69e0*/  LDC.64 R28, c[0x0][0x640] ;  /* 0x00019000ff1c7b82 */ /* 0x000e220000000a00 */
[-CC-:B------:R-:W-:Y:S01]  /*69f0*/  SHF.R.U64 R21, R14, R6.reuse, R15.reuse ;  /* 0x000000060e157219 */ /* 0x180fe2000000120f */
[----:B------:R-:W-:Y:S01]  /*6a00*/  IMAD.MOV.U32 R30, RZ, RZ, 0x1 ;  /* 0x00000001ff1e7424 */ /* 0x000fe200078e00ff */
[----:B------:R-:W-:Y:S02]  /*6a10*/  SHF.R.U32.HI R6, RZ, R6, R15 ;  /* 0x00000006ff067219 */ /* 0x000fe4000001160f */
[----:B------:R-:W-:-:S03]  /*6a20*/  IADD3 R13, P0, RZ, -R21, RZ ;  /* 0x80000015ff0d7210 */ /* 0x000fc60007f1e0ff */
[----:B------:R-:W1:Y:S02]  /*6a30*/  LDC R12, c[0x0][0x618] ;  /* 0x00018600ff0c7b82 */ /* 0x000e640000000800 */
[----:B------:R-:W-:-:S04]  /*6a40*/  IMAD.X R9, RZ, RZ, ~R6, P0 ;  /* 0x000000ffff097224 */ /* 0x000fc800000e0e06 */
[-C--:B------:R-:W-:Y:S02]  /*6a50*/  IMAD R6, R9, R24.reuse, RZ ;  /* 0x0000001809067224 */ /* 0x080fe400078e02ff */
[----:B------:R-:W2:Y:S01]  /*6a60*/  LDC R14, c[0x0][0x608] ;  /* 0x00018200ff0e7b82 */ /* 0x000ea20000000800 */
[----:B------:R-:W-:-:S04]  /*6a70*/  IMAD.WIDE.U32 R8, R13, R24, R16 ;  /* 0x000000180d087225 */ /* 0x000fc800078e0010 */
[----:B------:R-:W-:-:S03]  /*6a80*/  IMAD R13, R13, R25, R6 ;  /* 0x000000190d0d7224 */ /* 0x000fc600078e0206 */
[----:B------:R-:W3:Y:S01]  /*6a90*/  LDC R27, c[0x0][0x658] ;  /* 0x00019600ff1b7b82 */ /* 0x000ee20000000800 */
[----:B------:R-:W-:Y:S01]  /*6aa0*/  IMAD.IADD R9, R9, 0x1, R13 ;  /* 0x0000000109097824 */ /* 0x000fe200078e020d */
[----:B0-----:R-:W-:-:S04]  /*6ab0*/  ISETP.NE.U32.AND P0, PT, R28, RZ, PT ;  /* 0x000000ff1c00720c */ /* 0x001fc80003f05070 */
[----:B------:R-:W-:Y:S02]  /*6ac0*/  ISETP.NE.AND.EX P0, PT, R29, RZ, PT, P0 ;  /* 0x000000ff1d00720c */ /* 0x000fe40003f05300 */
[----:B------:R-:W0:Y:S01]  /*6ad0*/  LDC R22, c[0x0][0x600] ;  /* 0x00018000ff167b82 */ /* 0x000e220000000800 */
[-CC-:B-1----:R-:W-:Y:S01]  /*6ae0*/  SHF.R.U64 R10, R8, R12.reuse, R9.reuse ;  /* 0x0000000c080a7219 */ /* 0x182fe20000001209 */
[----:B------:R-:W-:Y:S01]  /*6af0*/  IMAD.MOV.U32 R8, RZ, RZ, -0x1 ;  /* 0xffffffffff087424 */ /* 0x000fe200078e00ff */
[----:B------:R-:W-:-:S05]  /*6b00*/  SHF.R.U32.HI R9, RZ, R12, R9 ;  /* 0x0000000cff097219 */ /* 0x000fca0000011609 */
[----:B------:R-:W1:Y:S01]  /*6b10*/  LDC R24, c[0x0][0x648] ;  /* 0x00019200ff187b82 */ /* 0x000e620000000800 */
[-CC-:B--2---:R-:W-:Y:S02]  /*6b20*/  SHF.R.U64 R23, R10, R14.reuse, R9.reuse ;  /* 0x0000000e0a177219 */ /* 0x184fe40000001209 */
[----:B------:R-:W-:-:S05]  /*6b30*/  SHF.R.U32.HI R6, RZ, R14, R9 ;  /* 0x0000000eff067219 */ /* 0x000fca0000011609 */
[----:B------:R-:W2:Y:S01]  /*6b40*/  LDC R26, c[0x0][0x638] ;  /* 0x00018e00ff1a7b82 */ /* 0x000ea20000000800 */
[-C--:B---3--:R-:W-:Y:S02]  /*6b50*/  SHF.L.U32 R8, R8, R27.reuse, RZ ;  /* 0x0000001b08087219 */ /* 0x088fe400000006ff */
[-CC-:B------:R-:W-:Y:S02]  /*6b60*/  SHF.R.U64 R25, R23, R27.reuse, R6.reuse ;  /* 0x0000001b17197219 */ /* 0x180fe40000001206 */
[----:B------:R-:W-:Y:S02]  /*6b70*/  LOP3.LUT R32, RZ, R8, RZ, 0x33, !PT ;  /* 0x00000008ff207212 */ /* 0x000fe400078e33ff */
[----:B------:R-:W-:Y:S01]  /*6b80*/  SHF.R.U32.HI R9, RZ, R27, R6 ;  /* 0x0000001bff097219 */ /* 0x000fe20000011606 */
[----:B------:R-:W3:Y:S01]  /*6b90*/  LDC R31, c[0x0][0x610] ;  /* 0x00018400ff1f7b82 */ /* 0x000ee20000000800 */
[----:B------:R-:W-:Y:S01]  /*6ba0*/  IMAD.MOV.U32 R8, RZ, RZ, R25 ;  /* 0x000000ffff087224 */ /* 0x000fe200078e0019 */
[----:B------:R-:W-:Y:S06]  /*6bb0*/  @!P0 BRA `(.L_x_165) ;  /* 0x0000000000288947 */ /* 0x000fec0003800000 */
        /* <DEDUP_REMOVED lines=10> */
.L_x_165:
[----:B------:R-:W-:Y:S02]  /*6c60*/  ISETP.NE.AND P0, PT, R2, 0x1, PT ;  /* 0x000000010200780c */ /* 0x000fe40003f05270 */
[----:B-1----:R-:W-:Y:S01]  /*6c70*/  SHF.R.U64 R6, R8, R24, R9 ;  /* 0x0000001808067219 */ /* 0x002fe20000001209 */
[----:B0-----:R-:W-:Y:S01]  /*6c80*/  VIADD R9, R22, 0xffffffff ;  /* 0xffffffff16097836 */ /* 0x001fe20000000000 */
[----:B------:R-:W-:Y:S02]  /*6c90*/  SHF.L.U32 R30, R30, R27, RZ ;  /* 0x0000001b1e1e7219 */ /* 0x000fe400000006ff */
[----:B------:R-:W-:Y:S01]  /*6ca0*/  LOP3.LUT R5, R23, R32, RZ, 0xc0, !PT ;  /* 0x0000002017057212 */ /* 0x000fe200078ec0ff */
[----:B------:R-:W-:-:S04]  /*6cb0*/  IMAD.MOV R8, RZ, RZ, -R6 ;  /* 0x000000ffff087224 */ /* 0x000fc800078e0a06 */
[----:B------:R-:W-:Y:S01]  /*6cc0*/  IMAD R6, R30, R6, R5 ;  /* 0x000000061e067224 */ /* 0x000fe200078e0205 */
[----:B------:R-:W-:Y:S01]  /*6cd0*/  LOP3.LUT R5, R10, R9, RZ, 0xc0, !PT ;  /* 0x000000090a057212 */ /* 0x000fe200078ec0ff */
[----:B------:R-:W-:Y:S02]  /*6ce0*/  @P0 IMAD R3, R7, R20, R4 ;  /* 0x0000001407030224 */ /* 0x000fe400078e0204 */
[----:B--2---:R-:W-:Y:S02]  /*6cf0*/  IMAD R4, R8, R26, R25 ;  /* 0x0000001a08047224 */ /* 0x004fe400078e0219 */
[----:B---3--:R-:W-:Y:S02]  /*6d00*/  IMAD R3, R6, R31, R3 ;  /* 0x0000001f06037224 */ /* 0x008fe400078e0203 */
[----:B------:R-:W-:Y:S02]  /*6d10*/  IMAD R4, R4, R22, R5 ;  /* 0x0000001604047224 */ /* 0x000fe400078e0205 */
[----:B------:R-:W-:-:S02]  /*6d20*/  IMAD.MOV.U32 R8, RZ, RZ, 0x1 ;  /* 0x00000001ff087424 */ /* 0x000fc400078e00ff */
[----:B------:R-:W-:Y:S01]  /*6d30*/  IMAD.MOV.U32 R6, RZ, RZ, R21 ;  /* 0x000000ffff067224 */ /* 0x000fe200078e0015 */
[----:B------:R-:W-:Y:S02]  /*6d40*/  SEL R19, R4, R3, !P0 ;  /* 0x0000000304137207 */ /* 0x000fe40004000000 */
[----:B------:R-:W-:-:S07]  /*6d50*/  SEL R13, R3, R4, !P0 ;  /* 0x00000004030d7207 */ /* 0x000fce0004000000 */
.L_x_163:
[----:B------:R-:W-:-:S08]  /*6d60*/  NOP ;  /* 0x0000000000007918 */ /* 0x000fd00000000000 */
[----:B------:R-:W0:-:S00]  /*6d70*/  USETMAXREG.DEALLOC.CTAPOOL 0x28 ;  /* 0x00000028000079c8 */ /* 0x000e0000080e0500 */
[----:B0-----:R-:W-:-:S13]  /*6d80*/  ISETP.NE.AND P0, PT, R0, RZ, PT ;  /* 0x000000ff0000720c */ /* 0x001fda0003f05270 */
[----:B------:R-:W-:Y:S05]  /*6d90*/  @P0 EXIT ;  /* 0x000000000000094d */ /* 0x000fea0003800000 */
[----:B------:R-:W-:Y:S01]  /*6da0*/  LOP3.LUT P0, RZ, R8, 0xff, RZ, 0xc0, !PT ;  /* 0x000000ff08ff7812 */ /* 0x000fe2000780c0ff */
[----:B------:R-:W-:Y:S02]  /*6db0*/  IMAD.MOV.U32 R10, RZ, RZ, 0x1 ;  /* 0x00000001ff0a7424 */ /* 0x000fe400078e00ff */
[----:B------:R-:W-:-:S10]  /*6dc0*/  IMAD.MOV.U32 R9, RZ, RZ, RZ ;  /* 0x000000ffff097224 */ /* 0x000fd400078e00ff */
[----:B------:R-:W-:Y:S05]  /*6dd0*/  @!P0 BRA `(.L_x_166) ;  /* 0x0000000c00a48947 */ /* 0x000fea0003800000 */
[----:B------:R-:W0:Y:S01]  /*6de0*/  LDC R0, c[0x0][0x28c] ;  /* 0x0000a300ff007b82 */ /* 0x000e220000000800 */
[----:B------:R-:W-:Y:S01]  /*6df0*/  ULDC UR5, c[0x0][0x658] ;  /* 0x0001960000057ab9 */ /* 0x000fe20000000800 */
[----:B------:R-:W-:Y:S01]  /*6e00*/  UMOV UR8, 0xffffffff ;  /* 0xffffffff00087882 */ /* 0x000fe20000000000 */
[----:B------:R-:W-:Y:S01]  /*6e10*/  UMOV UR11, 0x1 ;  /* 0x00000001000b7882 */ /* 0x000fe20000000000 */
[----:B------:R-:W-:Y:S01]  /*6e20*/  USHF.L.U32 UR8, UR8, UR5, URZ ;  /* 0x0000000508087299 */ /* 0x000fe2000800063f */
[----:B------:R-:W-:Y:S01]  /*6e30*/  BSSY B0, `(.L_x_166) ;  /* 0x00000e3000007945 */ /* 0x000fe20003800000 */
[----:B------:R-:W-:Y:S01]  /*6e40*/  LOP3.LUT R12, R18, 0x2, RZ, 0xfc, !PT ;  /* 0x00000002120c7812 */ /* 0x000fe200078efcff */
[----:B------:R-:W-:Y:S01]  /*6e50*/  IMAD.MOV.U32 R10, RZ, RZ, 0x1 ;  /* 0x00000001ff0a7424 */ /* 0x000fe200078e00ff */
[----:B------:R-:W1:Y:S01]  /*6e60*/  S2UR UR7, SR_CgaCtaId ;  /* 0x00000000000779c3 */ /* 0x000e620000008800 */
[----:B------:R-:W-:Y:S01]  /*6e70*/  ULOP3.LUT UR21, URZ, UR8, URZ, 0x33, !UPT ;  /* 0x000000083f157292 */ /* 0x000fe2000f8e333f */
[----:B------:R-:W-:Y:S01]  /*6e80*/  IMAD.MOV.U32 R9, RZ, RZ, RZ ;  /* 0x000000ffff097224 */ /* 0x000fe200078e00ff */
[----:B------:R-:W-:Y:S01]  /*6e90*/  ULDC UR4, c[0x0][0x600] ;  /* 0x0001800000047ab9 */ /* 0x000fe20000000800 */
[----:B------:R-:W-:Y:S01]  /*6ea0*/  UMOV UR23, 0x1111 ;  /* 0x0000111100177882 */ /* 0x000fe20000000000 */
[----:B------:R-:W-:-:S02]  /*6eb0*/  UIADD3 UR4, UR4, -0x1, URZ ;  /* 0xffffffff04047890 */ /* 0x000fc4000fffe03f */
[----:B------:R-:W-:Y:S01]  /*6ec0*/  USHF.L.U32 UR5, UR11, UR5, URZ ;  /* 0x000000050b057299 */ /* 0x000fe2000800063f */
[----:B------:R-:W-:Y:S01]  /*6ed0*/  ULDC.64 UR32, c[0x0][0x198] ;  /* 0x0000660000207ab9 */ /* 0x000fe20000000a00 */
[----:B0-----:R-:W-:-:S05]  /*6ee0*/  VIADD R0, R0, 0x3f ;  /* 0x0000003f00007836 */ /* 0x001fca0000000000 */
[----:B------:R-:W-:Y:S01]  /*6ef0*/  SHF.R.S32.HI R3, RZ, 0x1f, R0 ;  /* 0x0000001fff037819 */ /* 0x000fe20000011400 */
[----:B-1----:R-:W-:-:S03]  /*6f00*/  USHF.R.U32.HI UR30, URZ, 0x2, UR7 ;  /* 0x000000023f1e7899 */ /* 0x002fc60008011607 */
[----:B------:R-:W-:Y:S01]  /*6f10*/  LEA.HI R3, R3, R0, RZ, 0x6 ;  /* 0x0000000003037211 */ /* 0x000fe200078f30ff */
[----:B------:R-:W-:Y:S01]  /*6f20*/  ULOP3.LUT UR6, UR7, 0x3, URZ, 0xc0, !UPT ;  /* 0x0000000307067892 */ /* 0x000fe2000f8ec03f */
[----:B------:R-:W-:Y:S01]  /*6f30*/  IMAD.MOV.U32 R0, RZ, RZ, 0x1 ;  /* 0x00000001ff007424 */ /* 0x000fe200078e00ff */
[----:B------:R-:W-:Y:S01]  /*6f40*/  USHF.L.U32 UR13, UR7, 0x4, URZ ;  /* 0x00000004070d7899 */ /* 0x000fe2000800063f */
[--C-:B------:R-:W-:Y:S01]  /*6f50*/  SHF.R.S32.HI R8, RZ, 0x6, R3.reuse ;  /* 0x00000006ff087819 */ /* 0x100fe20000011403 */
[----:B------:R-:W-:Y:S02]  /*6f60*/  USHF.L.U32 UR31, UR7, 0xa, URZ ;  /* 0x0000000a071f7899 */ /* 0x000fe4000800063f */
[----:B------:R-:W-:Y:S01]  /*6f70*/  ULOP3.LUT UR7, UR7, 0xfffffffc, URZ, 0xc0, !UPT ;  /* 0xfffffffc07077892 */ /* 0x000fe2000f8ec03f */
[----:B------:R-:W-:Y:S01]  /*6f80*/  PRMT R3, R0, 0x7610, R3 ;  /* 0x0000761000037816 */ /* 0x000fe20000000003 */
[----:B------:R-:W-:Y:S01]  /*6f90*/  UISETP.GT.U32.AND UP0, UPT, UR6, 0xffff, UPT ;  /* 0x0000ffff0600788c */ /* 0x000fe2000bf04070 */
[----:B------:R-:W-:Y:S01]  /*6fa0*/  VIADD R0, R8, 0x1 ;  /* 0x0000000108007836 */ /* 0x000fe20000000000 */
[----:B------:R-:W-:-:S02]  /*6fb0*/  ULOP3.LUT UR9, UR7, 0x1, URZ, 0xfc, !UPT ;  /* 0x0000000107097892 */ /* 0x000fc4000f8efc3f */
[----:B------:R-:W-:Y:S02]  /*6fc0*/  ULOP3.LUT UR10, UR7, 0x2, URZ, 0xfc, !UPT ;  /* 0x00000002070a7892 */ /* 0x000fe4000f8efc3f */
[----:B------:R-:W-:Y:S02]  /*6fd0*/  USHF.L.U32 UR8, UR11, UR7, URZ ;  /* 0x000000070b087299 */ /* 0x000fe4000800063f */
[----:B------:R-:W-:Y:S02]  /*6fe0*/  ULOP3.LUT UR7, UR7, 0x3, URZ, 0xfc, !UPT ;  /* 0x0000000307077892 */ /* 0x000fe4000f8efc3f */
[----:B------:R-:W-:Y:S02]  /*6ff0*/  USHF.L.U32 UR9, UR11, UR9, URZ ;  /* 0x000000090b097299 */ /* 0x000fe4000800063f */
[----:B------:R-:W-:Y:S02]  /*7000*/  USHF.L.U32 UR10, UR11, UR10, URZ ;  /* 0x0000000a0b0a7299 */ /* 0x000fe4000800063f */
[----:B------:R-:W-:-:S02]  /*7010*/  USEL UR6, UR6, 0xffff, !UP0 ;  /* 0x0000ffff06067887 */ /* 0x000fc4000c000000 */
[----:B------:R-:W-:Y:S02]  /*7020*/  USHF.L.U32 UR7, UR11, UR7, URZ ;  /* 0x000000070b077299 */ /* 0x000fe4000800063f */
[----:B------:R-:W-:Y:S02]  /*7030*/  ULOP3.LUT UR8, UR10, UR8, UR9, 0xfe, !UPT ;  /* 0x000000080a087292 */ /* 0x000fe4000f8efe09 */
[----:B------:R-:W-:Y:S02]  /*7040*/  ULOP3.LUT UR6, UR6, 0xffff, URZ, 0xc0, !UPT ;  /* 0x0000ffff06067892 */ /* 0x000fe4000f8ec03f */
[----:B------:R-:W-:Y:S02]  /*7050*/  ULOP3.LUT UR13, UR13, 0x30, URZ, 0xc0, !UPT ;  /* 0x000000300d0d7892 */ /* 0x000fe4000f8ec03f */
[----:B------:R-:W-:Y:S02]  /*7060*/  ULOP3.LUT UR22, UR8, UR7, URZ, 0xfc, !UPT ;  /* 0x0000000708167292 */ /* 0x000fe4000f8efc3f */
[----:B------:R-:W-:-:S12]  /*7070*/  USHF.L.U32 UR23, UR23, UR6, URZ ;  /* 0x0000000617177299 */ /* 0x000fd8000800063f */
.L_x_177:
[----:B------:R-:W-:-:S03]  /*7080*/  UMOV UR6, 0xffffffff ;  /* 0xffffffff00067882 */ /* 0x000fc60000000000 */
[----:B------:R-:W-:Y:S05]  /*7090*/  BRA.DIV UR6, `(.L_x_167) ;  /* 0x0000000e06dc7947 */ /* 0x000fea000b800000 */
[----:B------:R-:W-:-:S13]  /*70a0*/  ELECT P6, URZ, PT ;  /* 0x00000000003f782f */ /* 0x000fda00038c0000 */
.L_x_188:
[----:B------:R-:W-:Y:S04]  /*70b0*/  BSSY B1, `(.L_x_168) ;  /* 0x0000047000017945 */ /* 0x000fe80003800000 */
[----:B------:R-:W-:Y:S05]  /*70c0*/  @!P6 BRA `(.L_x_169) ;  /* 0x000000040014e947 */ /* 0x000fea0003800000 */
[----:B------:R-:W0:Y:S02]  /*70d0*/  LDC R4, c[0x0][0x28c] ;  /* 0x0000a300ff047b82 */ /* 0x000e240000000800 */
[----:B0-----:R-:W-:-:S13]  /*70e0*/  ISETP.GE.AND P0, PT, R4, 0x1, PT ;  /* 0x000000010400780c */ /* 0x001fda0003f06270 */
[----:B------:R-:W-:Y:S05]  /*70f0*/  @!P0 BRA `(.L_x_169) ;  /* 0x0000000400088947 */ /* 0x000fea0003800000 */
[----:B------:R-:W-:Y:S01]  /*7100*/  LEA R13, R13, UR30, 0x2 ;  /* 0x0000001e0d0d7c11 */ /* 0x000fe2000f8e10ff */
[----:B------:R-:W-:Y:S02]  /*7110*/  IMAD.SHL.U32 R19, R19, 0x80, RZ ;  /* 0x0000008013137824 */ /* 0x000fe400078e00ff */
[----:B------:R-:W-:Y:S02]  /*7120*/  IMAD.MOV.U32 R21, RZ, RZ, RZ ;  /* 0x000000ffff157224 */ /* 0x000fe400078e00ff */
[----:B------:R-:W-:Y:S02]  /*7130*/  IMAD.U32 R23, RZ, RZ, UR13 ;  /* 0x0000000dff177e24 */ /* 0x000fe4000f8e00ff */
[----:B------:R-:W-:Y:S02]  /*7140*/  IMAD.MOV.U32 R4, RZ, RZ, R0 ;  /* 0x000000ffff047224 */ /* 0x000fe400078e0000 */
[----:B------:R-:W-:Y:S02]  /*7150*/  IMAD.MOV.U32 R5, RZ, RZ, R10 ;  /* 0x000000ffff057224 */ /* 0x000fe400078e000a */
[----:B------:R-:W-:-:S02]  /*7160*/  IMAD.MOV.U32 R7, RZ, RZ, R9 ;  /* 0x000000ffff077224 */ /* 0x000fc400078e0009 */
[----:B------:R-:W-:Y:S02]  /*7170*/  IMAD.SHL.U32 R15, R13, 0x20, RZ ;  /* 0x000000200d0f7824 */ /* 0x000fe400078e00ff */
[----:B------:R-:W-:-:S07]  /*7180*/  VIADD R24, R19, 0x40 ;  /* 0x0000004013187836 */ /* 0x000fce0000000000 */
.L_x_172:
[----:B------:R-:W0:Y:S01]  /*7190*/  S2R R14, SR_CgaCtaId ;  /* 0x00000000000e7919 */ /* 0x000e220000008800 */
[----:B------:R-:W-:Y:S02]  /*71a0*/  MOV R13, 0x400 ;  /* 0x00000400000d7802 */ /* 0x000fe40000000f00 */
[----:B------:R-:W-:Y:S02]  /*71b0*/  ISETP.NE.AND P1, PT, R11, RZ, PT ;  /* 0x000000ff0b00720c */ /* 0x000fe40003f25270 */
[----:B0-----:R-:W-:Y:S02]  /*71c0*/  LEA R22, R14, R13, 0x18 ;  /* 0x0000000d0e167211 */ /* 0x001fe400078ec0ff */
[----:B------:R-:W-:-:S09]  /*71d0*/  SHF.L.U32 R13, R5, 0x1f, RZ ;  /* 0x0000001f050d7819 */ /* 0x000fd200000006ff */
[----:B------:R-:W0:Y:S01]  /*71e0*/  @!P1 LDC R14, c[0x0][0x500] ;  /* 0x00014000ff0e9b82 */ /* 0x000e220000000800 */
[----:B------:R-:W-:-:S04]  /*71f0*/  IMAD R20, R7, 0x8, R22 ;  /* 0x0000000807147824 */ /* 0x000fc800078e0216 */
[----:B------:R-:W1:Y:S02]  /*7200*/  SYNCS.PHASECHK.TRANS64.TRYWAIT P0, [R20+URZ+0x20], R13 ;  /* 0x0000200d140075a7 */ /* 0x000e64000800017f */
[----:B-1----:R-:W-:Y:S05]  /*7210*/  @!P0 BRA `(.L_x_170) ;  /* 0x0000000c009c8947 */ /* 0x002fea0003800000 */
.L_x_189:
[----:B-1----:R-:W-:Y:S01]  /*7220*/  PRMT R13, R12, 0x9910, RZ ;  /* 0x000099100c0d7816 */ /* 0x002fe200000000ff */
[----:B0-----:R0:W-:Y:S03]  /*7230*/  @!P1 SYNCS.ARRIVE.TRANS64 RZ, [R20+URZ], R14 ;  /* 0x0000000e14ff99a7 */ /* 0x0011e6000800003f */
[----:B------:R-:W-:-:S13]  /*7240*/  ISETP.NE.AND P0, PT, R13, 0x2, PT ;  /* 0x000000020d00780c */ /* 0x000fda0003f05270 */
[----:B0-----:R-:W-:Y:S05]  /*7250*/  @P0 BRA `(.L_x_171) ;  /* 0x0000000000040947 */ /* 0x001fea0003800000 */
[----:B------:R-:W-:Y:S01]  /*7260*/  BPT.TRAP 0x1 ;  /* 0x000000040000795c */ /* 0x000fe20000300000 */
.L_x_171:
[----:B------:R-:W-:Y:S01]  /*7270*/  R2UR UR8, R7 ;  /* 0x00000000070872ca */ /* 0x000fe200000e0000 */
[----:B------:R-:W-:Y:S01]  /*7280*/  VIADD R4, R4, 0xffffffff ;  /* 0xffffffff04047836 */ /* 0x000fe20000000000 */
[----:B------:R-:W-:Y:S01]  /*7290*/  R2UR UR10, R22 ;  /* 0x00000000160a72ca */ /* 0x000fe200000e0000 */
[----:B------:R-:W-:Y:S01]  /*72a0*/  UIADD3 UR14, UP0, UR32, 0xf0, URZ ;  /* 0x000000f0200e7890 */ /* 0x000fe2000ff1e03f */
[----:B------:R-:W-:Y:S01]  /*72b0*/  R2UR UR25, R20 ;  /* 0x00000000141972ca */ /* 0x000fe200000e0000 */
[----:B------:R-:W-:Y:S01]  /*72c0*/  UIADD3 UR34, UP1, UR32, 0x1f0, URZ ;  /* 0x000001f020227890 */ /* 0x000fe2000ff3e03f */
[----:B------:R-:W-:Y:S01]  /*72d0*/  R2UR UR28, R6 ;  /* 0x00000000061c72ca */ /* 0x000fe200000e0000 */
[----:B------:R-:W-:Y:S01]  /*72e0*/  UIADD3.X UR15, URZ, UR33, URZ, UP0, !UPT ;  /* 0x000000213f0f7290 */ /* 0x000fe200087fe43f */
[----:B------:R-:W-:Y:S01]  /*72f0*/  R2UR UR26, R21 ;  /* 0x00000000151a72ca */ /* 0x000fe200000e0000 */
[----:B------:R-:W-:Y:S01]  /*7300*/  UPRMT UR29, URZ, 0x5410, UR23 ;  /* 0x000054103f1d7896 */ /* 0x000fe20008000017 */
[----:B------:R-:W-:Y:S01]  /*7310*/  R2UR UR19, R23 ;  /* 0x00000000171372ca */ /* 0x000fe200000e0000 */
[----:B------:R-:W-:Y:S01]  /*7320*/  UIADD3.X UR35, URZ, UR33, URZ, UP1, !UPT ;  /* 0x000000213f237290 */ /* 0x000fe20008ffe43f */
[----:B------:R-:W-:Y:S01]  /*7330*/  R2UR UR27, R15 ;  /* 0x000000000f1b72ca */ /* 0x000fe200000e0000 */
[----:B------:R-:W-:Y:S01]  /*7340*/  USHF.L.U32 UR8, UR8, 0xd, URZ ;  /* 0x0000000d08087899 */ /* 0x000fe2000800063f */
[----:B------:R-:W-:Y:S01]  /*7350*/  R2UR UR18, R19 ;  /* 0x00000000131272ca */ /* 0x000fe200000e0000 */
[----:B------:R-:W-:Y:S01]  /*7360*/  UPRMT UR38, URZ, 0x5410, UR22 ;  /* 0x000054103f267896 */ /* 0x000fe20008000016 */
[----:B------:R-:W-:Y:S01]  /*7370*/  ISETP.GT.AND P1, PT, R4, 0x1, PT ;  /* 0x000000010400780c */ /* 0x000fe20003f24270 */
[----:B------:R-:W-:Y:S01]  /*7380*/  ULEA UR9, UR30, UR8, 0xb ;  /* 0x000000081e097291 */ /* 0x000fe2000f8e583f */
[----:B------:R-:W-:Y:S01]  /*7390*/  VIADD R7, R7, 0x1 ;  /* 0x0000000107077836 */ /* 0x000fe20000000000 */
[----:B------:R-:W-:Y:S01]  /*73a0*/  ULOP3.LUT UR8, UR8, 0xc00, UR31, 0xf8, !UPT ;  /* 0x00000c0008087892 */ /* 0x000fe2000f8ef81f */
[----:B------:R-:W-:Y:S01]  /*73b0*/  VIADD R23, R23, 0x40 ;  /* 0x0000004017177836 */ /* 0x000fe20000000000 */
[----:B------:R-:W-:Y:S01]  /*73c0*/  ULEA UR9, UR9, UR10, 0x1 ;  /* 0x0000000a09097291 */ /* 0x000fe2000f8e083f */
[----:B------:R-:W-:Y:S01]  /*73d0*/  VIADD R21, R21, 0x40 ;  /* 0x0000004015157836 */ /* 0x000fe20000000000 */
[----:B------:R-:W-:Y:S01]  /*73e0*/  ULEA UR8, UR8, UR10, 0x1 ;  /* 0x0000000a08087291 */ /* 0x000fe2000f8e083f */
[----:B------:R-:W-:Y:S01]  /*73f0*/  R2UR UR10, R24 ;  /* 0x00000000180a72ca */ /* 0x000fe200000e0000 */
[----:B------:R-:W-:Y:S01]  /*7400*/  UIADD3 UR24, UR9, 0x100, URZ ;  /* 0x0000010009187890 */ /* 0x000fe2000fffe03f */
[----:B------:R-:W-:Y:S01]  /*7410*/  ISETP.NE.AND P0, PT, R7, 0x4, PT ;  /* 0x000000040700780c */ /* 0x000fe20003f05270 */
[----:B------:R-:W-:-:S02]  /*7420*/  UIADD3 UR16, UR8, 0x10100, URZ ;  /* 0x0001010008107890 */ /* 0x000fc4000fffe03f */
[----:B------:R-:W-:Y:S01]  /*7430*/  UIADD3 UR8, UR8, 0x12100, URZ ;  /* 0x0001210008087890 */ /* 0x000fe2000fffe03f */
[----:B------:R-:W-:Y:S01]  /*7440*/  SEL R14, RZ, 0x1, P0 ;  /* 0x00000001ff0e7807 */ /* 0x000fe20000000000 */
[----:B------:R-:W-:Y:S01]  /*7450*/  UMOV UR6, 0x0 ;  /* 0x0000000000067882 */ /* 0x000fe20000000000 */
[----:B------:R-:W-:Y:S01]  /*7460*/  UMOV UR7, 0x10000000 ;  /* 0x1000000000077882 */ /* 0x000fe20000000000 */
[----:B------:R-:W-:Y:S01]  /*7470*/  UMOV UR17, UR25 ;  /* 0x0000001900117c82 */ /* 0x000fe20008000000 */
[----:B------:R-:W-:Y:S01]  /*7480*/  UMOV UR20, UR28 ;  /* 0x0000001c00147c82 */ /* 0x000fe20008000000 */
[----:B------:R-:W-:Y:S01]  /*7490*/  UMOV UR9, UR25 ;  /* 0x0000001900097c82 */ /* 0x000fe20008000000 */
[----:B------:R-:W-:Y:S01]  /*74a0*/  UMOV UR11, UR19 ;  /* 0x00000013000b7c82 */ /* 0x000fe20008000000 */
[----:B------:R0:W-:Y:S01]  /*74b0*/  UTMALDG.3D.MULTICAST [UR24], [UR14], UR29, desc[UR6] ;  /* 0x000006180e0073b4 */ /* 0x0001e2000801181d */
[----:B------:R-:W-:Y:S01]  /*74c0*/  UMOV UR12, UR28 ;  /* 0x0000001c000c7c82 */ /* 0x000fe20008000000 */
[----:B------:R-:W-:-:S02]  /*74d0*/  LOP3.LUT R5, R5, R14, RZ, 0x3c, !PT ;  /* 0x0000000e05057212 */ /* 0x000fc400078e3cff */
[----:B------:R-:W-:Y:S01]  /*74e0*/  SEL R7, R7, RZ, P0 ;  /* 0x000000ff07077207 */ /* 0x000fe20000000000 */
[----:B------:R0:W-:Y:S01]  /*74f0*/  UTMALDG.3D.MULTICAST [UR16], [UR34], UR38, desc[UR6] ;  /* 0x00000610220073b4 */ /* 0x0001e20008011826 */
[----:B------:R0:W-:Y:S02]  /*7500*/  UTMALDG.3D.MULTICAST [UR8], [UR34], UR38, desc[UR6] ;  /* 0x00000608220073b4 */ /* 0x0001e40008011826 */
[----:B0-----:R-:W-:Y:S05]  /*7510*/  @P1 BRA `(.L_x_172) ;  /* 0xfffffffc001c1947 */ /* 0x001fea000383ffff */
.L_x_169:
[----:B------:R-:W-:Y:S05]  /*7520*/  BSYNC B1 ;  /* 0x0000000000017941 */ /* 0x000fea0003800000 */
.L_x_168:
[----:B------:R-:W-:Y:S01]  /*7530*/  LOP3.LUT P1, RZ, R3, 0xff, RZ, 0xc0, !PT ;  /* 0x000000ff03ff7812 */ /* 0x000fe2000782c0ff */
[----:B------:R-:W-:Y:S01]  /*7540*/  IMAD.IADD R9, R8, 0x1, R9 ;  /* 0x0000000108097824 */ /* 0x000fe200078e0209 */
[----:B------:R-:W-:Y:S01]  /*7550*/  IADD3 R16, P2, R16, UR36, RZ ;  /* 0x0000002410107c10 */ /* 0x000fe2000ff5e0ff */
[----:B------:R-:W-:Y:S01]  /*7560*/  ULDC.64 UR6, c[0x0][0x650] ;  /* 0x0001940000067ab9 */ /* 0x000fe20000000a00 */
[----:B------:R-:W-:Y:S01]  /*7570*/  BSSY B1, `(.L_x_173) ;  /* 0x000006c000017945 */ /* 0x000fe20003800000 */
[----:B------:R-:W-:Y:S01]  /*7580*/  IMAD.MOV.U32 R13, RZ, RZ, -0x1 ;  /* 0xffffffffff0d7424 */ /* 0x000fe200078e00ff */
[----:B------:R-:W-:Y:S01]  /*7590*/  SHF.R.U32.HI R3, RZ, 0x2, R9 ;  /* 0x00000002ff037819 */ /* 0x000fe20000011609 */
[----:B------:R-:W-:Y:S01]  /*75a0*/  IMAD.MOV.U32 R19, RZ, RZ, -0x1 ;  /* 0xffffffffff137424 */ /* 0x000fe200078e00ff */
[----:B------:R-:W-:Y:S01]  /*75b0*/  ISETP.GT.U32.AND P0, PT, R9, 0x3, PT ;  /* 0x000000030900780c */ /* 0x000fe20003f04070 */
[----:B------:R-:W-:Y:S01]  /*75c0*/  IMAD.MOV.U32 R6, RZ, RZ, -0x1 ;  /* 0xffffffffff067424 */ /* 0x000fe200078e00ff */
[----:B------:R-:W-:-:S02]  /*75d0*/  LOP3.LUT R3, R3, 0x1, RZ, 0xc0, !PT ;  /* 0x0000000103037812 */ /* 0x000fc400078ec0ff */
[----:B------:R-:W-:Y:S01]  /*75e0*/  ISETP.LT.U32.AND P0, PT, R8, 0x4, P0 ;  /* 0x000000040800780c */ /* 0x000fe20000701070 */
[----:B------:R-:W0:Y:S01]  /*75f0*/  @P1 S2R R5, SR_CgaCtaId ;  /* 0x0000000000051919 */ /* 0x000e220000008800 */
[----:B------:R-:W-:Y:S02]  /*7600*/  @P1 MOV R4, 0x400 ;  /* 0x0000040000041802 */ /* 0x000fe40000000f00 */
[----:B------:R-:W-:Y:S02]  /*7610*/  IADD3.X R17, R17, UR42, RZ, P2, !PT ;  /* 0x0000002a11117c10 */ /* 0x000fe400097fe4ff */
[----:B------:R-:W-:Y:S02]  /*7620*/  ISETP.GE.U32.AND P2, PT, R16, UR6, PT ;  /* 0x0000000610007c0c */ /* 0x000fe4000bf46070 */
[----:B------:R-:W-:Y:S02]  /*7630*/  LOP3.LUT R9, R9, 0x3, RZ, 0xc0, !PT ;  /* 0x0000000309097812 */ /* 0x000fe400078ec0ff */
[----:B0-----:R-:W-:-:S04]  /*7640*/  @P1 LEA R4, R5, R4, 0x18 ;  /* 0x0000000405041211 */ /* 0x001fc800078ec0ff */
[----:B------:R0:W-:Y:S01]  /*7650*/  @P1 SYNCS.ARRIVE.TRANS64.A1T0 RZ, [R4+URZ+0x58], RZ ;  /* 0x000058ff04ff19a7 */ /* 0x0001e2000810003f */
[----:B------:R-:W-:Y:S02]  /*7660*/  ISETP.NE.U32.AND P1, PT, R3, 0x1, PT ;  /* 0x000000010300780c */ /* 0x000fe40003f25070 */
[----:B------:R-:W-:Y:S02]  /*7670*/  SEL R3, RZ, 0x1, !P0 ;  /* 0x00000001ff037807 */ /* 0x000fe40004000000 */
[----:B------:R-:W-:Y:S02]  /*7680*/  ISETP.GE.U32.AND.EX P0, PT, R17, UR7, PT, P2 ;  /* 0x0000000711007c0c */ /* 0x000fe4000bf06120 */
[----:B------:R-:W-:-:S04]  /*7690*/  ISETP.GT.U32.AND P1, PT, R8, 0x3, !P1 ;  /* 0x000000030800780c */ /* 0x000fc80004f24070 */
[----:B0-----:R-:W-:-:S04]  /*76a0*/  SEL R4, RZ, 0x1, !P1 ;  /* 0x00000001ff047807 */ /* 0x001fc80004800000 */
[--C-:B------:R-:W-:Y:S02]  /*76b0*/  LOP3.LUT R10, R4, R10, R3.reuse, 0x96, !PT ;  /* 0x0000000a040a7212 */ /* 0x100fe400078e9603 */
[----:B------:R-:W-:Y:S02]  /*76c0*/  PRMT R4, RZ, 0x7610, R4 ;  /* 0x00007610ff047816 */ /* 0x000fe40000000004 */
[----:B------:R-:W-:Y:S01]  /*76d0*/  PRMT R3, RZ, 0x7610, R3 ;  /* 0x00007610ff037816 */ /* 0x000fe20000000003 */
[----:B------:R-:W-:Y:S06]  /*76e0*/  @P0 BRA `(.L_x_174) ;  /* 0x0000000400500947 */ /* 0x000fec0003800000 */
[----:B------:R-:W0:Y:S01]  /*76f0*/  S2R R15, SR_CTAID.X ;  /* 0x00000000000f7919 */ /* 0x000e220000002500 */
[----:B------:R-:W-:Y:S01]  /*7700*/  ULDC.64 UR6, c[0x0][0x628] ;  /* 0x00018a0000067ab9 */ /* 0x000fe20000000a00 */
[----:B------:R-:W1:Y:S01]  /*7710*/  LDC R20, c[0x0][0x144] ;  /* 0x00005100ff147b82 */ /* 0x000e620000000800 */
[----:B------:R-:W-:Y:S01]  /*7720*/  ISETP.NE.U32.AND P0, PT, RZ, UR6, PT ;  /* 0x00000006ff007c0c */ /* 0x000fe2000bf05070 */
[----:B------:R-:W2:Y:S01]  /*7730*/  S2R R13, SR_CTAID.Y ;  /* 0x00000000000d7919 */ /* 0x000ea20000002600 */
[----:B------:R-:W-:Y:S01]  /*7740*/  ULDC UR8, c[0x0][0x150] ;  /* 0x0000540000087ab9 */ /* 0x000fe20000000800 */
[----:B------:R-:W-:Y:S01]  /*7750*/  ULDC UR9, c[0x0][0x630] ;  /* 0x00018c0000097ab9 */ /* 0x000fe20000000800 */
[----:B------:R-:W-:Y:S01]  /*7760*/  ISETP.NE.AND.EX P0, PT, RZ, UR7, PT, P0 ;  /* 0x00000007ff007c0c */ /* 0x000fe2000bf05300 */
[----:B------:R-:W-:Y:S01]  /*7770*/  IMAD.MOV.U32 R4, RZ, RZ, R16 ;  /* 0x000000ffff047224 */ /* 0x000fe200078e0010 */
[----:B0-----:R-:W-:-:S05]  /*7780*/  I2FP.F32.U32 R5, R15 ;  /* 0x0000000f00057245 */ /* 0x001fca0000201000 */
[----:B------:R-:W-:Y:S01]  /*7790*/  FMUL R21, R5, UR8 ;  /* 0x0000000805157c20 */ /* 0x000fe20008400000 */
[----:B------:R-:W-:-:S05]  /*77a0*/  IMAD.MOV.U32 R5, RZ, RZ, R17 ;  /* 0x000000ffff057224 */ /* 0x000fca00078e0011 */
[----:B--2---:R-:W-:Y:S05]  /*77b0*/  @!P0 BRA `(.L_x_175) ;  /* 0x0000000000288947 */ /* 0x004fea0003800000 */
[----:B------:R-:W-:Y:S02]  /*77c0*/  ULDC UR8, c[0x0][0x634] ;  /* 0x00018d0000087ab9 */ /* 0x000fe40000000800 */
[----:B------:R-:W-:-:S05]  /*77d0*/  IADD3 R5, P0, R16, UR8, RZ ;  /* 0x0000000810057c10 */ /* 0x000fca000ff1e0ff */
[----:B------:R-:W-:-:S04]  /*77e0*/  IMAD.X R19, RZ, RZ, R17, P0 ;  /* 0x000000ffff137224 */ /* 0x000fc800000e0611 */
[----:B------:R-:W-:-:S04]  /*77f0*/  IMAD.WIDE.U32 R6, R19, UR6, RZ ;  /* 0x0000000613067c25 */ /* 0x000fc8000f8e00ff */
[----:B------:R-:W-:-:S04]  /*7800*/  IMAD.WIDE.U32 R6, P0, R5, UR7, R6 ;  /* 0x0000000705067c25 */ /* 0x000fc8000f800006 */
[----:B------:R-:W-:-:S04]  /*7810*/  IMAD.WIDE.U32 R4, R5, UR6, RZ ;  /* 0x0000000605047c25 */ /* 0x000fc8000f8e00ff */
[----:B------:R-:W-:Y:S01]  /*7820*/  IMAD.MOV.U32 R4, RZ, RZ, R7 ;  /* 0x000000ffff047224 */ /* 0x000fe200078e0007 */
[----:B------:R-:W-:Y:S01]  /*7830*/  IADD3 RZ, P1, R5, R6, RZ ;  /* 0x0000000605ff7210 */ /* 0x000fe20007f3e0ff */
[----:B------:R-:W-:-:S04]  /*7840*/  IMAD.X R5, RZ, RZ, RZ, P0 ;  /* 0x000000ffff057224 */ /* 0x000fc800000e06ff */
[----:B------:R-:W-:-:S08]  /*7850*/  IMAD.WIDE.U32.X R4, R19, UR7, R4, P1 ;  /* 0x0000000713047c25 */ /* 0x000fd000088e0404 */
.L_x_175:
[--C-:B------:R-:W-:Y:S01]  /*7860*/  SHF.R.U64 R14, R4, UR9, R5.reuse ;  /* 0x00000009040e7c19 */ /* 0x100fe20008001205 */
[----:B------:R-:W0:Y:S01]  /*7870*/  F2I.U32.TRUNC.NTZ R21, R21 ;  /* 0x0000001500157305 */ /* 0x000e22000020f000 */
[----:B------:R-:W-:Y:S01]  /*7880*/  SHF.R.U32.HI R4, RZ, UR9, R5 ;  /* 0x00000009ff047c19 */ /* 0x000fe20008011605 */
[----:B------:R-:W-:Y:S01]  /*7890*/  ULDC.64 UR6, c[0x0][0x620] ;  /* 0x0001880000067ab9 */ /* 0x000fe20000000a00 */
[----:B------:R-:W-:Y:S01]  /*78a0*/  IADD3 R7, P0, RZ, -R14, RZ ;  /* 0x8000000eff077210 */ /* 0x000fe20007f1e0ff */
[----:B------:R-:W-:Y:S01]  /*78b0*/  ULDC.64 UR8, c[0x0][0x640] ;  /* 0x0001900000087ab9 */ /* 0x000fe20000000a00 */
[----:B------:R-:W2:Y:S03]  /*78c0*/  LDC R22, c[0x0][0x148] ;  /* 0x00005200ff167b82 */ /* 0x000ea60000000800 */
[----:B------:R-:W-:Y:S01]  /*78d0*/  IMAD.X R4, RZ, RZ, ~R4, P0 ;  /* 0x000000ffff047224 */ /* 0x000fe200000e0e04 */
[----:B------:R-:W-:-:S03]  /*78e0*/  ISETP.NE.U32.AND P0, PT, RZ, UR8, PT ;  /* 0x00000008ff007c0c */ /* 0x000fc6000bf05070 */
[----:B------:R-:W-:Y:S01]  /*78f0*/  IMAD R6, R4, UR6, RZ ;  /* 0x0000000604067c24 */ /* 0x000fe2000f8e02ff */
[----:B------:R-:W-:Y:S01]  /*7900*/  ISETP.NE.AND.EX P0, PT, RZ, UR9, PT, P0 ;  /* 0x00000009ff007c0c */ /* 0x000fe2000bf05300 */
[----:B------:R-:W-:Y:S01]  /*7910*/  IMAD.WIDE.U32 R4, R7, UR6, R16 ;  /* 0x0000000607047c25 */ /* 0x000fe2000f8e0010 */
[----:B------:R-:W-:-:S03]  /*7920*/  ULDC UR6, c[0x0][0x618] ;  /* 0x0001860000067ab9 */ /* 0x000fc60000000800 */
[----:B------:R-:W-:Y:S01]  /*7930*/  IMAD R7, R7, UR7, R6 ;  /* 0x0000000707077c24 */ /* 0x000fe2000f8e0206 */
[----:B------:R-:W-:Y:S01]  /*7940*/  ULDC UR7, c[0x0][0x154] ;  /* 0x0000550000077ab9 */ /* 0x000fe20000000800 */
[----:B0-----:R-:W-:Y:S02]  /*7950*/  IMAD.MOV R6, RZ, RZ, -R21 ;  /* 0x000000ffff067224 */ /* 0x001fe400078e0a15 */
[----:B------:R-:W-:Y:S02]  /*7960*/  IMAD.IADD R5, R5, 0x1, R7 ;  /* 0x0000000105057824 */ /* 0x000fe400078e0207 */
[----:B-1----:R-:W-:Y:S01]  /*7970*/  IMAD R15, R20, R6, R15 ;  /* 0x00000006140f7224 */ /* 0x002fe200078e020f */
[----:B------:R-:W-:Y:S02]  /*7980*/  I2FP.F32.U32 R6, R13 ;  /* 0x0000000d00067245 */ /* 0x000fe40000201000 */
[--C-:B------:R-:W-:Y:S02]  /*7990*/  SHF.R.U64 R19, R4, UR6, R5.reuse ;  /* 0x0000000604137c19 */ /* 0x100fe40008001205 */
[----:B------:R-:W-:Y:S01]  /*79a0*/  SHF.R.U32.HI R4, RZ, UR6, R5 ;  /* 0x00000006ff047c19 */ /* 0x000fe20008011605 */
[----:B------:R-:W-:Y:S01]  /*79b0*/  FMUL R6, R6, UR7 ;  /* 0x0000000706067c20 */ /* 0x000fe20008400000 */
[----:B------:R-:W-:-:S02]  /*79c0*/  ULDC UR6, c[0x0][0x608] ;  /* 0x0001820000067ab9 */ /* 0x000fc40000000800 */
[--C-:B------:R-:W-:Y:S01]  /*79d0*/  SHF.R.U64 R21, R19, UR6, R4.reuse ;  /* 0x0000000613157c19 */ /* 0x100fe20008001204 */
[----:B------:R0:W1:Y:S01]  /*79e0*/  F2I.U32.TRUNC.NTZ R24, R6 ;  /* 0x0000000600187305 */ /* 0x000062000020f000 */
[----:B------:R-:W-:Y:S01]  /*79f0*/  SHF.R.U32.HI R4, RZ, UR6, R4 ;  /* 0x00000006ff047c19 */ /* 0x000fe20008011604 */
[----:B------:R-:W-:-:S03]  /*7a00*/  ULDC UR6, c[0x0][0x658] ;  /* 0x0001960000067ab9 */ /* 0x000fc60000000800 */
[--C-:B------:R-:W-:Y:S02]  /*7a10*/  SHF.R.U64 R20, R21, UR6, R4.reuse ;  /* 0x0000000615147c19 */ /* 0x100fe40008001204 */
[----:B------:R-:W-:-:S03]  /*7a20*/  SHF.R.U32.HI R23, RZ, UR6, R4 ;  /* 0x00000006ff177c19 */ /* 0x000fc60008011604 */
[----:B------:R-:W-:Y:S02]  /*7a30*/  IMAD.MOV.U32 R4, RZ, RZ, R20 ;  /* 0x000000ffff047224 */ /* 0x000fe400078e0014 */
[----:B------:R-:W-:Y:S01]  /*7a40*/  IMAD.MOV.U32 R5, RZ, RZ, R23 ;  /* 0x000000ffff057224 */ /* 0x000fe200078e0017 */
[----:B0-----:R-:W-:Y:S06]  /*7a50*/  @!P0 BRA `(.L_x_176) ;  /* 0x0000000000288947 */ /* 0x001fec0003800000 */
        /* <DEDUP_REMOVED lines=10> */
.L_x_176:
[----:B------:R-:W-:Y:S01]  /*7b00*/  ISETP.NE.AND P0, PT, R2, 0x1, PT ;  /* 0x000000010200780c */ /* 0x000fe20003f05270 */
[----:B------:R-:W-:Y:S01]  /*7b10*/  ULDC UR6, c[0x0][0x648] ;  /* 0x0001920000067ab9 */ /* 0x000fe20000000800 */
[----:B------:R-:W-:Y:S01]  /*7b20*/  LOP3.LUT R21, R21, UR21, RZ, 0xc0, !PT ;  /* 0x0000001515157c12 */ /* 0x000fe2000f8ec0ff */
[----:B-1----:R-:W-:Y:S01]  /*7b30*/  IMAD.MOV R24, RZ, RZ, -R24 ;  /* 0x000000ffff187224 */ /* 0x002fe200078e0a18 */
[----:B------:R-:W-:Y:S01]  /*7b40*/  SHF.R.U64 R4, R4, UR6, R5 ;  /* 0x0000000604047c19 */ /* 0x000fe20008001205 */
[----:B------:R-:W-:Y:S01]  /*7b50*/  ULDC UR6, c[0x0][0x638] ;  /* 0x00018e0000067ab9 */ /* 0x000fe20000000800 */
[----:B------:R-:W-:Y:S01]  /*7b60*/  LOP3.LUT R19, R19, UR4, RZ, 0xc0, !PT ;  /* 0x0000000413137c12 */ /* 0x000fe2000f8ec0ff */
[----:B------:R-:W-:Y:S01]  /*7b70*/  ULDC UR7, c[0x0][0x610] ;  /* 0x0001840000077ab9 */ /* 0x000fe20000000800 */
[----:B------:R-:W-:Y:S02]  /*7b80*/  IMAD.MOV.U32 R6, RZ, RZ, R14 ;  /* 0x000000ffff067224 */ /* 0x000fe400078e000e */
[----:B------:R-:W-:-:S02]  /*7b90*/  IMAD.MOV R5, RZ, RZ, -R4 ;  /* 0x000000ffff057224 */ /* 0x000fc400078e0a04 */
[----:B------:R-:W-:Y:S02]  /*7ba0*/  IMAD R4, R4, UR5, R21 ;  /* 0x0000000504047c24 */ /* 0x000fe4000f8e0215 */
[----:B--2---:R-:W-:Y:S02]  /*7bb0*/  @P0 IMAD R15, R22, R24, R13 ;  /* 0x00000018160f0224 */ /* 0x004fe400078e020d */
[----:B------:R-:W-:Y:S01]  /*7bc0*/  IMAD R20, R5, UR6, R20 ;  /* 0x0000000605147c24 */ /* 0x000fe2000f8e0214 */
[----:B------:R-:W-:Y:S01]  /*7bd0*/  ULDC UR6, c[0x0][0x600] ;  /* 0x0001800000067ab9 */ /* 0x000fe20000000800 */
[----:B------:R-:W-:Y:S02]  /*7be0*/  IMAD R15, R4, UR7, R15 ;  /* 0x00000007040f7c24 */ /* 0x000fe4000f8e020f */
[----:B------:R-:W-:Y:S02]  /*7bf0*/  IMAD R20, R20, UR6, R19 ;  /* 0x0000000614147c24 */ /* 0x000fe4000f8e0213 */
[----:B------:R-:W-:-:S03]  /*7c00*/  IMAD.MOV.U32 R4, RZ, RZ, 0x1 ;  /* 0x00000001ff047424 */ /* 0x000fc600078e00ff */
[----:B------:R-:W-:Y:S02]  /*7c10*/  SEL R19, R20, R15, !P0 ;  /* 0x0000000f14137207 */ /* 0x000fe40004000000 */
[----:B------:R-:W-:-:S07]  /*7c20*/  SEL R13, R15, R20, !P0 ;  /* 0x000000140f0d7207 */ /* 0x000fce0004000000 */
.L_x_174:
[----:B------:R-:W-:Y:S05]  /*7c30*/  BSYNC B1 ;  /* 0x0000000000017941 */ /* 0x000fea0003800000 */
.L_x_173:
[----:B------:R-:W-:-:S13]  /*7c40*/  LOP3.LUT P0, RZ, R4, 0xff, RZ, 0xc0, !PT ;  /* 0x000000ff04ff7812 */ /* 0x000fda000780c0ff */
[----:B------:R-:W-:Y:S05]  /*7c50*/  @P0 BRA `(.L_x_177) ;  /* 0xfffffff400080947 */ /* 0x000fea000383ffff */
[----:B------:R-:W-:Y:S05]  /*7c60*/  BSYNC B0 ;  /* 0x0000000000007941 */ /* 0x000fea0003800000 */
.L_x_166:
[----:B------:R-:W-:-:S03]  /*7c70*/  UMOV UR6, 0xffffffff ;  /* 0xffffffff00067882 */ /* 0x000fc60000000000 */
[----:B------:R-:W-:Y:S05]  /*7c80*/  BRA.DIV UR6, `(.L_x_178) ;  /* 0x0000000606147947 */ /* 0x000fea000b800000 */
[----:B------:R-:W-:-:S13]  /*7c90*/  ELECT P6, URZ, PT ;  /* 0x00000000003f782f */ /* 0x000fda00038c0000 */
.L_x_192:
[----:B------:R-:W-:Y:S04]  /*7ca0*/  BSSY B0, `(.L_x_179) ;  /* 0x000002b000007945 */ /* 0x000fe80003800000 */
[----:B------:R-:W-:Y:S05]  /*7cb0*/  @!P6 BRA `(.L_x_180) ;  /* 0x0000000000a4e947 */ /* 0x000fea0003800000 */
[----:B------:R-:W-:-:S04]  /*7cc0*/  LOP3.LUT R18, R18, 0x2, RZ, 0xfc, !PT ;  /* 0x0000000212127812 */ /* 0x000fc800078efcff */
[----:B------:R-:W-:-:S13]  /*7cd0*/  ISETP.NE.AND P0, PT, R18, 0x3, PT ;  /* 0x000000031200780c */ /* 0x000fda0003f05270 */
[----:B------:R-:W-:Y:S05]  /*7ce0*/  @!P0 BRA `(.L_x_181) ;  /* 0x0000000000048947 */ /* 0x000fea0003800000 */
[----:B------:R-:W-:Y:S01]  /*7cf0*/  BPT.TRAP 0x1 ;  /* 0x000000040000795c */ /* 0x000fe20000300000 */
.L_x_181:
[----:B------:R-:W0:Y:S01]  /*7d00*/  S2R R3, SR_CgaCtaId ;  /* 0x0000000000037919 */ /* 0x000e220000008800 */
[----:B------:R-:W-:Y:S02]  /*7d10*/  MOV R0, 0x400 ;  /* 0x0000040000007802 */ /* 0x000fe40000000f00 */
[----:B------:R-:W-:Y:S02]  /*7d20*/  SHF.L.U32 R2, R10, 0x1f, RZ ;  /* 0x0000001f0a027819 */ /* 0x000fe400000006ff */
[----:B0-----:R-:W-:-:S05]  /*7d30*/  LEA R0, R3, R0, 0x18 ;  /* 0x0000000003007211 */ /* 0x001fca00078ec0ff */
[----:B------:R-:W-:-:S04]  /*7d40*/  VIADD R0, R0, 0x20 ;  /* 0x0000002000007836 */ /* 0x000fc80000000000 */
[C---:B------:R-:W-:Y:S02]  /*7d50*/  IMAD R5, R9.reuse, 0x8, R0 ;  /* 0x0000000809057824 */ /* 0x040fe400078e0200 */
[----:B------:R-:W-:Y:S02]  /*7d60*/  VIADD R9, R9, 0x1 ;  /* 0x0000000109097836 */ /* 0x000fe40000000000 */
[----:B------:R-:W0:Y:S03]  /*7d70*/  SYNCS.PHASECHK.TRANS64.TRYWAIT P0, [R5+URZ], R2 ;  /* 0x00000002050075a7 */ /* 0x000e26000800017f */
[----:B------:R-:W-:-:S04]  /*7d80*/  ISETP.NE.AND P1, PT, R9, 0x4, PT ;  /* 0x000000040900780c */ /* 0x000fc80003f25270 */
[----:B------:R-:W-:Y:S02]  /*7d90*/  SEL R3, RZ, 0x1, P1 ;  /* 0x00000001ff037807 */ /* 0x000fe40000800000 */
[----:B------:R-:W-:Y:S02]  /*7da0*/  SEL R9, R9, RZ, P1 ;  /* 0x000000ff09097207 */ /* 0x000fe40000800000 */
[----:B------:R-:W-:-:S03]  /*7db0*/  LOP3.LUT R10, R10, R3, RZ, 0x3c, !PT ;  /* 0x000000030a0a7212 */ /* 0x000fc600078e3cff */
[----:B------:R-:W-:Y:S01]  /*7dc0*/  IMAD R7, R9, 0x8, R0 ;  /* 0x0000000809077824 */ /* 0x000fe200078e0200 */
[----:B------:R-:W-:Y:S01]  /*7dd0*/  SHF.L.U32 R4, R10, 0x1f, RZ ;  /* 0x0000001f0a047819 */ /* 0x000fe200000006ff */
[----:B0-----:R-:W-:Y:S06]  /*7de0*/  @!P0 BRA `(.L_x_182) ;  /* 0x0000000000dc8947 */ /* 0x001fec0003800000 */
.L_x_193:
[----:B------:R-:W1:Y:S01]  /*7df0*/  SYNCS.PHASECHK.TRANS64.TRYWAIT P0, [R7+URZ], R4 ;  /* 0x00000004070075a7 */ /* 0x000e62000800017f */
[----:B0-----:R-:W-:-:S05]  /*7e00*/  VIADD R2, R9, 0x1 ;  /* 0x0000000109027836 */ /* 0x001fca0000000000 */
[----:B------:R-:W-:-:S04]  /*7e10*/  ISETP.NE.AND P1, PT, R2, 0x4, PT ;  /* 0x000000040200780c */ /* 0x000fc80003f25270 */
[----:B------:R-:W-:Y:S02]  /*7e20*/  SEL R3, RZ, 0x1, P1 ;  /* 0x00000001ff037807 */ /* 0x000fe40000800000 */
[----:B------:R-:W-:Y:S02]  /*7e30*/  SEL R9, R2, RZ, P1 ;  /* 0x000000ff02097207 */ /* 0x000fe40000800000 */
[----:B------:R-:W-:-:S03]  /*7e40*/  LOP3.LUT R11, R10, R3, RZ, 0x3c, !PT ;  /* 0x000000030a0b7212 */ /* 0x000fc600078e3cff */
[----:B------:R-:W-:Y:S01]  /*7e50*/  IMAD R6, R9, 0x8, R0 ;  /* 0x0000000809067824 */ /* 0x000fe200078e0200 */
[----:B------:R-:W-:Y:S01]  /*7e60*/  SHF.L.U32 R5, R11, 0x1f, RZ ;  /* 0x0000001f0b057819 */ /* 0x000fe200000006ff */
[----:B-1----:R-:W-:Y:S06]  /*7e70*/  @!P0 BRA `(.L_x_183) ;  /* 0x0000000000cc8947 */ /* 0x002fec0003800000 */
.L_x_194:
[----:B------:R-:W1:Y:S01]  /*7e80*/  SYNCS.PHASECHK.TRANS64.TRYWAIT P0, [R6+URZ], R5 ;  /* 0x00000005060075a7 */ /* 0x000e62000800017f */
[----:B------:R-:W-:-:S05]  /*7e90*/  VIADD R2, R9, 0x1 ;  /* 0x0000000109027836 */ /* 0x000fca0000000000 */
[----:B------:R-:W-:-:S04]  /*7ea0*/  ISETP.NE.AND P1, PT, R2, 0x4, PT ;  /* 0x000000040200780c */ /* 0x000fc80003f25270 */
[----:B0-----:R-:W-:Y:S02]  /*7eb0*/  SEL R4, RZ, 0x1, P1 ;  /* 0x00000001ff047807 */ /* 0x001fe40000800000 */
[----:B------:R-:W-:Y:S02]  /*7ec0*/  SEL R3, R2, RZ, P1 ;  /* 0x000000ff02037207 */ /* 0x000fe40000800000 */
[----:B------:R-:W-:Y:S01]  /*7ed0*/  LOP3.LUT R4, R11, R4, RZ, 0x3c, !PT ;  /* 0x000000040b047212 */ /* 0x000fe200078e3cff */
[----:B-1----:R-:W-:Y:S06]  /*7ee0*/  @!P0 BRA `(.L_x_184) ;  /* 0x0000000000c48947 */ /* 0x002fec0003800000 */
.L_x_195:
[----:B------:R-:W-:Y:S01]  /*7ef0*/  IMAD R3, R3, 0x8, R0 ;  /* 0x0000000803037824 */ /* 0x000fe200078e0200 */
[----:B------:R-:W-:-:S07]  /*7f00*/  SHF.L.U32 R0, R4, 0x1f, RZ ;  /* 0x0000001f04007819 */ /* 0x000fce00000006ff */
.L_x_185:
[----:B-1----:R1:W2:Y:S02]  /*7f10*/  SYNCS.PHASECHK.TRANS64.TRYWAIT P0, [R3+URZ], R0 ;  /* 0x00000000030075a7 */ /* 0x0022a4000800017f */
[----:B--2---:R-:W-:Y:S05]  /*7f20*/  @!P0 NANOSLEEP.SYNCS 0x989680 ;  /* 0x009896800000895d */ /* 0x004fea0003900000 */
[----:B------:R-:W2:Y:S02]  /*7f30*/  @!P0 SYNCS.PHASECHK.TRANS64 P0, [R3+URZ], R0 ;  /* 0x00000000030085a7 */ /* 0x000ea4000800007f */
[----:B--2---:R-:W-:Y:S05]  /*7f40*/  @!P0 BRA `(.L_x_185) ;  /* 0xfffffffc00f08947 */ /* 0x004fea000383ffff */
.L_x_180:
[----:B------:R-:W-:Y:S05]  /*7f50*/  BSYNC B0 ;  /* 0x0000000000007941 */ /* 0x000fea0003800000 */
.L_x_179:
[----:B------:R-:W-:Y:S05]  /*7f60*/  EXIT ;  /* 0x000000000000794d */ /* 0x000fea0003800000 */
.L_x_21:
[----:B-1----:R1:W2:Y:S02]  /*7f70*/  SYNCS.PHASECHK.TRANS64.TRYWAIT P1, [R3+URZ], R0 ;  /* 0x00000000030075a7 */ /* 0x0022a4000802017f */
[----:B--2---:R-:W-:Y:S05]  /*7f80*/  @!P1 NANOSLEEP.SYNCS 0x989680 ;  /* 0x009896800000995d */ /* 0x004fea0003900000 */
[----:B------:R-:W2:Y:S02]  /*7f90*/  @!P1 SYNCS.PHASECHK.TRANS64 P1, [R3+URZ], R0 ;  /* 0x00000000030095a7 */ /* 0x000ea4000802007f */
[----:B--2---:R-:W-:Y:S05]  /*7fa0*/  @!P1 BRA `(.L_x_21) ;  /* 0xfffffffc00f09947 */ /* 0x004fea000383ffff */
[----:B------:R-:W-:Y:S05]  /*7fb0*/  BRA `(.L_x_20) ;  /* 0xffffff9800047947 */ /* 0x000fea000383ffff */
.L_x_26:
[----:B-1----:R1:W2:Y:S02]  /*7fc0*/  SYNCS.PHASECHK.TRANS64.TRYWAIT P1, [R5+URZ], R4 ;  /* 0x00000004050075a7 */ /* 0x0022a4000802017f */
[----:B--2---:R-:W-:Y:S05]  /*7fd0*/  @!P1 NANOSLEEP.SYNCS 0x989680 ;  /* 0x009896800000995d */ /* 0x004fea0003900000 */
[----:B------:R-:W2:Y:S02]  /*7fe0*/  @!P1 SYNCS.PHASECHK.TRANS64 P1, [R5+URZ], R4 ;  /* 0x00000004050095a7 */ /* 0x000ea4000802007f */
[----:B--2---:R-:W-:Y:S05]  /*7ff0*/  @!P1 BRA `(.L_x_26) ;  /* 0xfffffffc00f09947 */ /* 0x004fea000383ffff */
[----:B------:R-:W-:Y:S05]  /*8000*/  BRA `(.L_x_25) ;  /* 0xffffff9800e07947 */ /* 0x000fea000383ffff */
.L_x_167:
[----:B------:R-:W-:Y:S01]  /*8010*/  BSSY B1, `(.L_x_186) ;  /* 0x0000006000017945 */ /* 0x000fe20003800000 */
[----:B------:R-:W-:-:S07]  /*8020*/  IMAD.MOV.U32 R15, RZ, RZ, -0x1 ;  /* 0xffffffffff0f7424 */ /* 0x000fce00078e00ff */
[----:B------:R-:W-:Y:S05]  /*8030*/  WARPSYNC.COLLECTIVE R15, `(.L_x_187) ;  /* 0x000000000f0c7348 */ /* 0x000fea0003c00000 */
[----:B------:R-:W-:Y:S02]  /*8040*/  ELECT P6, UR62, PT ;  /* 0x00000000003e782f */ /* 0x000fe400038c0000 */
[----:B------:R-:W-:Y:S01]  /*8050*/  MOV R14, UR62 ;  /* 0x0000003e000e7c02 */ /* 0x000fe20008000f00 */
[----:B------:R-:W-:Y:S10]  /*8060*/  ENDCOLLECTIVE ;  /* 0x000000000000791b */ /* 0x000ff40003800000 */
.L_x_187:
[----:B------:R-:W-:Y:S05]  /*8070*/  BSYNC B1 ;  /* 0x0000000000017941 */ /* 0x000fea0003800000 */
.L_x_186:
[----:B------:R-:W-:Y:S05]  /*8080*/  BRA `(.L_x_188) ;  /* 0xfffffff000087947 */ /* 0x000fea000383ffff */
.L_x_170:
[----:B-1----:R1:W2:Y:S02]  /*8090*/  SYNCS.PHASECHK.TRANS64.TRYWAIT P0, [R20+URZ+0x20], R13 ;  /* 0x0000200d140075a7 */ /* 0x0022a4000800017f */
[----:B--2---:R-:W-:Y:S05]  /*80a0*/  @!P0 NANOSLEEP.SYNCS 0x989680 ;  /* 0x009896800000895d */ /* 0x004fea0003900000 */
[----:B------:R-:W2:Y:S02]  /*80b0*/  @!P0 SYNCS.PHASECHK.TRANS64 P0, [R20+URZ+0x20], R13 ;  /* 0x0000200d140085a7 */ /* 0x000ea4000800007f */
[----:B--2---:R-:W-:Y:S05]  /*80c0*/  @!P0 BRA `(.L_x_170) ;  /* 0xfffffffc00f08947 */ /* 0x004fea000383ffff */
[----:B------:R-:W-:Y:S05]  /*80d0*/  BRA `(.L_x_189) ;  /* 0xfffffff000507947 */ /* 0x000fea000383ffff */
.L_x_178:
[----:B------:R-:W-:Y:S01]  /*80e0*/  BSSY B0, `(.L_x_190) ;  /* 0x0000006000007945 */ /* 0x000fe20003800000 */
[----:B------:R-:W-:-:S07]  /*80f0*/  IMAD.MOV.U32 R15, RZ, RZ, -0x1 ;  /* 0xffffffffff0f7424 */ /* 0x000fce00078e00ff */
[----:B------:R-:W-:Y:S05]  /*8100*/  WARPSYNC.COLLECTIVE R15, `(.L_x_191) ;  /* 0x000000000f0c7348 */ /* 0x000fea0003c00000 */
[----:B------:R-:W-:Y:S02]  /*8110*/  ELECT P6, UR62, PT ;  /* 0x00000000003e782f */ /* 0x000fe400038c0000 */
[----:B------:R-:W-:Y:S01]  /*8120*/  MOV R14, UR62 ;  /* 0x0000003e000e7c02 */ /* 0x000fe20008000f00 */
[----:B------:R-:W-:Y:S10]  /*8130*/  ENDCOLLECTIVE ;  /* 0x000000000000791b */ /* 0x000ff40003800000 */
.L_x_191:
[----:B------:R-:W-:Y:S05]  /*8140*/  BSYNC B0 ;  /* 0x0000000000007941 */ /* 0x000fea0003800000 */
.L_x_190:
[----:B------:R-:W-:Y:S05]  /*8150*/  BRA `(.L_x_192) ;  /* 0xfffffff800d07947 */ /* 0x000fea000383ffff */
.L_x_182:
[----:B0-----:R0:W1:Y:S02]  /*8160*/  SYNCS.PHASECHK.TRANS64.TRYWAIT P0, [R5+URZ], R2 ;  /* 0x00000002050075a7 */ /* 0x001064000800017f */
[----:B-1----:R-:W-:Y:S05]  /*8170*/  @!P0 NANOSLEEP.SYNCS 0x989680 ;  /* 0x009896800000895d */ /* 0x002fea0003900000 */
[----:B------:R-:W1:Y:S02]  /*8180*/  @!P0 SYNCS.PHASECHK.TRANS64 P0, [R5+URZ], R2 ;  /* 0x00000002050085a7 */ /* 0x000e64000800007f */
[----:B-1----:R-:W-:Y:S05]  /*8190*/  @!P0 BRA `(.L_x_182) ;  /* 0xfffffffc00f08947 */ /* 0x002fea000383ffff */
[----:B------:R-:W-:Y:S05]  /*81a0*/  BRA `(.L_x_193) ;  /* 0xfffffffc00107947 */ /* 0x000fea000383ffff */
.L_x_183:
[----:B0-----:R0:W1:Y:S02]  /*81b0*/  SYNCS.PHASECHK.TRANS64.TRYWAIT P0, [R7+URZ], R4 ;  /* 0x00000004070075a7 */ /* 0x001064000800017f */
[----:B-1----:R-:W-:Y:S05]  /*81c0*/  @!P0 NANOSLEEP.SYNCS 0x989680 ;  /* 0x009896800000895d */ /* 0x002fea0003900000 */
[----:B------:R-:W1:Y:S02]  /*81d0*/  @!P0 SYNCS.PHASECHK.TRANS64 P0, [R7+URZ], R4 ;  /* 0x00000004070085a7 */ /* 0x000e64000800007f */
[----:B-1----:R-:W-:Y:S05]  /*81e0*/  @!P0 BRA `(.L_x_183) ;  /* 0xfffffffc00f08947 */ /* 0x002fea000383ffff */
[----:B------:R-:W-:Y:S05]  /*81f0*/  BRA `(.L_x_194) ;  /* 0xfffffffc00207947 */ /* 0x000fea000383ffff */
.L_x_184:
[----:B0-----:R0:W1:Y:S02]  /*8200*/  SYNCS.PHASECHK.TRANS64.TRYWAIT P0, [R6+URZ], R5 ;  /* 0x00000005060075a7 */ /* 0x001064000800017f */
[----:B-1----:R-:W-:Y:S05]  /*8210*/  @!P0 NANOSLEEP.SYNCS 0x989680 ;  /* 0x009896800000895d */ /* 0x002fea0003900000 */
[----:B------:R-:W1:Y:S02]  /*8220*/  @!P0 SYNCS.PHASECHK.TRANS64 P0, [R6+URZ], R5 ;  /* 0x00000005060085a7 */ /* 0x000e64000800007f */
[----:B-1----:R-:W-:Y:S05]  /*8230*/  @!P0 BRA `(.L_x_184) ;  /* 0xfffffffc00f08947 */ /* 0x002fea000383ffff */
[----:B------:R-:W-:Y:S05]  /*8240*/  BRA `(.L_x_195) ;  /* 0xfffffffc00287947 */ /* 0x000fea000383ffff */
.L_x_196:
[----:B------:R-:W-:-:S00]  /*8250*/  BRA `(.L_x_196) ;  /* 0xfffffffc00fc7947 */ /* 0x000fc0000383ffff */
[----:B------:R-:W-:-:S00]  /*8260*/  NOP ;  /* 0x0000000000007918 */ /* 0x000fc00000000000 */
        /* <DEDUP_REMOVED lines=9> */
.L_x_197:


//--------------------- .nv.global.init           --------------------------
	.section	.nv.global.init,"aw",@progbits
.nv.global.init:
	.type		$str$22,@object
	.size		$str$22,($str$23 - $str$22)
$str$22:
        /*0000*/ 	.byte	0x6b, 0x5f, 0x74, 0x69, 0x6c, 0x65, 0x5f, 0x63, 0x6f, 0x75, 0x6e, 0x74, 0x20, 0x3e, 0x3d, 0x20
        /*0010*/ 	.byte	0x31, 0x00
	.type		$str$23,@object
	.size		$str$23,(__unnamed_1 - $str$23)
$str$23:
        /*0012*/ 	.byte	0x2f, 0x74, 0x6d, 0x70, 0x2f, 0x63, 0x75, 0x74, 0x6c, 0x61, 0x73, 0x73, 0x5f, 0x73, 0x77, 0x65
        /*0022*/ 	.byte	0x65, 0x70, 0x5f, 0x73, 0x72, 0x63, 0x2f, 0x69, 0x6e, 0x63, 0x6c, 0x75, 0x64, 0x65, 0x2f, 0x63
        /*0032*/ 	.byte	0x75, 0x74, 0x6c, 0x61, 0x73, 0x73, 0x2f, 0x67, 0x65, 0x6d, 0x6d, 0x2f, 0x63, 0x6f, 0x6c, 0x6c
        /*0042*/ 	.byte	0x65, 0x63, 0x74, 0x69, 0x76, 0x65, 0x2f, 0x73, 0x6d, 0x39, 0x30, 0x5f, 0x6d, 0x6d, 0x61, 0x5f
        /*0052*/ 	.byte	0x74, 0x6d, 0x61, 0x5f, 0x67, 0x6d, 0x6d, 0x61, 0x5f, 0x73, 0x73, 0x5f, 0x77, 0x61, 0x72, 0x70
        /*0062*/ 	.byte	0x73, 0x70, 0x65, 0x63, 0x69, 0x61, 0x6c, 0x69, 0x7a, 0x65, 0x64, 0x2e, 0x68, 0x70, 0x70, 0x00
	.type		__unnamed_1,@object
	.size		__unnamed_1,(.L_0 - __unnamed_1)
__unnamed_1:
        /*0072*/ 	.byte	0x76, 0x6f, 0x69, 0x64, 0x20, 0x63, 0x75, 0x74, 0x6c, 0x61, 0x73, 0x73, 0x3a, 0x3a, 0x67, 0x65
        /* <DEDUP_REMOVED lines=181> */
.L_0:


//--------------------- .nv.shared._ZN7cutlass13device_kernelINS_4gemm6kernel13GemmUniversalIN4cute5tupleIJiiiiEEENS1_10collective13CollectiveMmaINS1_34MainloopSm90TmaGmmaWarpSpecializedILi4ENS5_IJNS4_1CILi4EEESB_NSA_ILi1EEEEEENS1_35KernelTmaWarpSpecializedCooperativeEEENS5_IJNSA_ILi128EEESG_NSA_ILi64EEEEEENS_6half_tENS5_IJlSC_lEEESJ_NS5_IJSC_llEEENS4_8TiledMMAINS4_8MMA_AtomIJNS4_4SM904GMMA26MMA_64x128x16_F32F16F16_SSILNSP_5MajorE0ELSR_1ELNSP_7ScaleInE1ELSS_1EEEEEENS4_6LayoutINS5_IJNSA_ILi2EEESC_SC_EEENS5_IJSC_NSA_ILi0EEESY_EEEEENS5_IJNS4_10UnderscoreES11_S11_EEEEENS4_23SM90_TMA_LOAD_MULTICASTENS4_14ComposedLayoutINS4_7SwizzleILi3ELi4ELi3EEENS4_18smem_ptr_flag_bitsILi16EEENSV_INS5_IJNSA_ILi8EEESH_EEENS5_IJSH_SC_EEEEEEEvNS4_8identityES14_NS15_IS17_S19_NSV_INS5_IJSH_S1A_EEENS5_IJSC_SH_EEEEEEEvS1F_EENS_8epilogue10collective6detail29Sm90TmaWarpSpecializedAdapterINS1M_15DefaultEpilogueISJ_SK_SK_NS1L_6thread17LinearCombinationISJ_Li1EffLNS1Q_9ScaleType4KindE0ELNS_15FloatRoundStyleE2ESJ_EENS1_15EpilogueDefaultEEEEEvvEEEEvNT_6ParamsE --------------------------
	.section	.nv.shared._ZN7cutlass13device_kernelINS_4gemm6kernel13GemmUniversalIN4cute5tupleIJiiiiEEENS1_10collective13CollectiveMmaINS1_34MainloopSm90TmaGmmaWarpSpecializedILi4ENS5_IJNS4_1CILi4EEESB_NSA_ILi1EEEEEENS1_35KernelTmaWarpSpecializedCooperativeEEENS5_IJNSA_ILi128EEESG_NSA_ILi64EEEEEENS_6half_tENS5_IJlSC_lEEESJ_NS5_IJSC_llEEENS4_8TiledMMAINS4_8MMA_AtomIJNS4_4SM904GMMA26MMA_64x128x16_F32F16F16_SSILNSP_5MajorE0ELSR_1ELNSP_7ScaleInE1ELSS_1EEEEEENS4_6LayoutINS5_IJNSA_ILi2EEESC_SC_EEENS5_IJSC_NSA_ILi0EEESY_EEEEENS5_IJNS4_10UnderscoreES11_S11_EEEEENS4_23SM90_TMA_LOAD_MULTICASTENS4_14ComposedLayoutINS4_7SwizzleILi3ELi4ELi3EEENS4_18smem_ptr_flag_bitsILi16EEENSV_INS5_IJNSA_ILi8EEESH_EEENS5_IJSH_SC_EEEEEEEvNS4_8identityES14_NS15_IS17_S19_NSV_INS5_IJSH_S1A_EEENS5_IJSC_SH_EEEEEEEvS1F_EENS_8epilogue10collective6detail29Sm90TmaWarpSpecializedAdapterINS1M_15DefaultEpilogueISJ_SK_SK_NS1L_6thread17LinearCombinationISJ_Li1EffLNS1Q_9ScaleType4KindE0ELNS_15FloatRoundStyleE2ESJ_EENS1_15EpilogueDefaultEEEEEvvEEEEvNT_6ParamsE,"aw",@nobits
	.sectionflags	@""
	.align	16
	.zero		1024


//--------------------- .nv.shared.reserved.0     --------------------------
	.section	.nv.shared.reserved.0,"aw",@nobits
	.weak		__nv_reservedSMEM_offset_0_alias
	.size		__nv_reservedSMEM_offset_0_alias, 0, 0
	.other		__nv_reservedSMEM_offset_0_alias,@"STO_CUDA_RESERVED_SHARED STV_DEFAULT"
__nv_reservedSMEM_offset_0_alias:
	.zero		0


//--------------------- .nv.global                --------------------------
	.section	.nv.global,"aw",@nobits
.nv.global:
	.type		_ZN40_INTERNAL_90fc784c_4_k_cu_604da485_294904cute1_E,@object
	.size		_ZN40_INTERNAL_90fc784c_4_k_cu_604da485_294904cute1_E,(_ZN40_INTERNAL_90fc784c_4_k_cu_604da485_294904cuda3std3__45__cpo6cbeginE - _ZN40_INTERNAL_90fc784c_4_k_cu_604da485_294904cute1_E)
_ZN40_INTERNAL_90fc784c_4_k_cu_604da485_294904cute1_E:
	.zero		1
	.type		_ZN40_INTERNAL_90fc784c_4_k_cu_604da485_294904cuda3std3__45__cpo6cbeginE,@object
	.size		_ZN40_INTERNAL_90fc784c_4_k_cu_604da485_294904cuda3std3__45__cpo6cbeginE,(_ZN40_INTERNAL_90fc784c_4_k_cu_604da485_294904cuda3std3__48in_placeE - _ZN40_INTERNAL_90fc784c_4_k_cu_604da485_294904cuda3std3__45__cpo6cbeginE)
_ZN40_INTERNAL_90fc784c_4_k_cu_604da485_294904cuda3std3__45__cpo6cbeginE:
	.zero		1
	.type		_ZN40_INTERNAL_90fc784c_4_k_cu_604da485_294904cuda3std3__48in_placeE,@object
	.size		_ZN40_INTERNAL_90fc784c_4_k_cu_604da485_294904cuda3std3__48in_placeE,(_ZN40_INTERNAL_90fc784c_4_k_cu_604da485_294904cuda3std6ranges3__45__cpo9iter_moveE - _ZN40_INTERNAL_90fc784c_4_k_cu_604da485_294904cuda3std3__48in_placeE)
_ZN40_INTERNAL_90fc784c_4_k_cu_604da485_294904cuda3std3__48in_placeE:
	.zero		1
	.type		_ZN40_INTERNAL_90fc784c_4_k_cu_604da485_294904cuda3std6ranges3__45__cpo9iter_moveE,@object
	.size		_ZN40_INTERNAL_90fc784c_4_k_cu_604da485_294904cuda3std6ranges3__45__cpo9iter_moveE,(_ZN40_INTERNAL_90fc784c_4_k_cu_604da485_294904cuda3std3__45__cpo5beginE - _ZN40_INTERNAL_90fc784c_4_k_cu_604da485_294904cuda3std6ranges3__45__cpo9iter_moveE)
_ZN40_INTERNAL_90fc784c_4_k_cu_604da485_294904cuda3std6ranges3__45__cpo9iter_moveE:
	.zero		1
	.type		_ZN40_INTERNAL_90fc784c_4_k_cu_604da485_294904cuda3std3__45__cpo5beginE,@object
	.size		_ZN40_INTERNAL_90fc784c_4_k_cu_604da485_294904cuda3std3__45__cpo5beginE,(_ZN40_INTERNAL_90fc784c_4_k_cu_604da485_294904cuda3std3__442_GLOBAL__N__90fc784c_4_k_cu_604da485_294906ignoreE - _ZN40_INTERNAL_90fc784c_4_k_cu_604da485_294904cuda3std3__45__cpo5beginE)
_ZN40_INTERNAL_90fc784c_4_k_cu_604da485_294904cuda3std3__45__cpo5beginE:
	.zero		1
	.type		_ZN40_INTERNAL_90fc784c_4_k_cu_604da485_294904cuda3std3__442_GLOBAL__N__90fc784c_4_k_cu_604da485_294906ignoreE,@object
	.size		_ZN40_INTERNAL_90fc784c_4_k_cu_604da485_294904cuda3std3__442_GLOBAL__N__90fc784c_4_k_cu_604da485_294906ignoreE,(_ZN40_INTERNAL_90fc784c_4_k_cu_604da485_294904cute7productE - _ZN40_INTERNAL_90fc784c_4_k_cu_604da485_294904cuda3std3__442_GLOBAL__N__90fc784c_4_k_cu_604da485_294906ignoreE)
_ZN40_INTERNAL_90fc784c_4_k_cu_604da485_294904cuda3std3__442_GLOBAL__N__90fc784c_4_k_cu_604da485_294906ignoreE:
	.zero		1
	.type		_ZN40_INTERNAL_90fc784c_4_k_cu_604da485_294904cute7productE,@object
	.size		_ZN40_INTERNAL_90fc784c_4_k_cu_604da485_294904cute7productE,(_ZN40_INTERNAL_90fc784c_4_k_cu_604da485_294904cuda3std3__45__cpo3endE - _ZN40_INTERNAL_90fc784c_4_k_cu_604da485_294904cute7productE)
_ZN40_INTERNAL_90fc784c_4_k_cu_604da485_294904cute7productE:
	.zero		1
	.type		_ZN40_INTERNAL_90fc784c_4_k_cu_604da485_294904cuda3std3__45__cpo3endE,@object
	.size		_ZN40_INTERNAL_90fc784c_4_k_cu_604da485_294904cuda3std3__45__cpo3endE,(_ZN40_INTERNAL_90fc784c_4_k_cu_604da485_294904cuda3std3__419piecewise_constructE - _ZN40_INTERNAL_90fc784c_4_k_cu_604da485_294904cuda3std3__45__cpo3endE)
_ZN40_INTERNAL_90fc784c_4_k_cu_604da485_294904cuda3std3__45__cpo3endE:
	.zero		1
	.type		_ZN40_INTERNAL_90fc784c_4_k_cu_604da485_294904cuda3std3__419piecewise_constructE,@object
	.size		_ZN40_INTERNAL_90fc784c_4_k_cu_604da485_294904cuda3std3__419piecewise_constructE,(_ZN40_INTERNAL_90fc784c_4_k_cu_604da485_294904cuda3std3__45__cpo4cendE - _ZN40_INTERNAL_90fc784c_4_k_cu_604da485_294904cuda3std3__419piecewise_constructE)
_ZN40_INTERNAL_90fc784c_4_k_cu_604da485_294904cuda3std3__419piecewise_constructE:
	.zero		1
	.type		_ZN40_INTERNAL_90fc784c_4_k_cu_604da485_294904cuda3std3__45__cpo4cendE,@object
	.size		_ZN40_INTERNAL_90fc784c_4_k_cu_604da485_294904cuda3std3__45__cpo4cendE,(_ZN40_INTERNAL_90fc784c_4_k_cu_604da485_294904cuda3std6ranges3__45__cpo4swapE - _ZN40_INTERNAL_90fc784c_4_k_cu_604da485_294904cuda3std3__45__cpo4cendE)
_ZN40_INTERNAL_90fc784c_4_k_cu_604da485_294904cuda3std3__45__cpo4cendE:
	.zero		1
	.type		_ZN40_INTERNAL_90fc784c_4_k_cu_604da485_294904cuda3std6ranges3__45__cpo4swapE,@object
	.size		_ZN40_INTERNAL_90fc784c_4_k_cu_604da485_294904cuda3std6ranges3__45__cpo4swapE,(.L_8 - _ZN40_INTERNAL_90fc784c_4_k_cu_604da485_294904cuda3std6ranges3__45__cpo4swapE)
_ZN40_INTERNAL_90fc784c_4_k_cu_604da485_294904cuda3std6ranges3__45__cpo4swapE:
	.zero		1
.L_8:


//--------------------- .nv.constant0._ZN7cutlass13device_kernelINS_4gemm6kernel13GemmUniversalIN4cute5tupleIJiiiiEEENS1_10collective13CollectiveMmaINS1_34MainloopSm90TmaGmmaWarpSpecializedILi4ENS5_IJNS4_1CILi4EEESB_NSA_ILi1EEEEEENS1_35KernelTmaWarpSpecializedCooperativeEEENS5_IJNSA_ILi128EEESG_NSA_ILi64EEEEEENS_6half_tENS5_IJlSC_lEEESJ_NS5_IJSC_llEEENS4_8TiledMMAINS4_8MMA_AtomIJNS4_4SM904GMMA26MMA_64x128x16_F32F16F16_SSILNSP_5MajorE0ELSR_1ELNSP_7ScaleInE1ELSS_1EEEEEENS4_6LayoutINS5_IJNSA_ILi2EEESC_SC_EEENS5_IJSC_NSA_ILi0EEESY_EEEEENS5_IJNS4_10UnderscoreES11_S11_EEEEENS4_23SM90_TMA_LOAD_MULTICASTENS4_14ComposedLayoutINS4_7SwizzleILi3ELi4ELi3EEENS4_18smem_ptr_flag_bitsILi16EEENSV_INS5_IJNSA_ILi8EEESH_EEENS5_IJSH_SC_EEEEEEEvNS4_8identityES14_NS15_IS17_S19_NSV_INS5_IJSH_S1A_EEENS5_IJSC_SH_EEEEEEEvS1F_EENS_8epilogue10collective6detail29Sm90TmaWarpSpecializedAdapterINS1M_15DefaultEpilogueISJ_SK_SK_NS1L_6thread17LinearCombinationISJ_Li1EffLNS1Q_9ScaleType4KindE0ELNS_15FloatRoundStyleE2ESJ_EENS1_15EpilogueDefaultEEEEEvvEEEEvNT_6ParamsE --------------------------
	.section	.nv.constant0._ZN7cutlass13device_kernelINS_4gemm6kernel13GemmUniversalIN4cute5tupleIJiiiiEEENS1_10collective13CollectiveMmaINS1_34MainloopSm90TmaGmmaWarpSpecializedILi4ENS5_IJNS4_1CILi4EEESB_NSA_ILi1EEEEEENS1_35KernelTmaWarpSpecializedCooperativeEEENS5_IJNSA_ILi128EEESG_NSA_ILi64EEEEEENS_6half_tENS5_IJlSC_lEEESJ_NS5_IJSC_llEEENS4_8TiledMMAINS4_8MMA_AtomIJNS4_4SM904GMMA26MMA_64x128x16_F32F16F16_SSILNSP_5MajorE0ELSR_1ELNSP_7ScaleInE1ELSS_1EEEEEENS4_6LayoutINS5_IJNSA_ILi2EEESC_SC_EEENS5_IJSC_NSA_ILi0EEESY_EEEEENS5_IJNS4_10UnderscoreES11_S11_EEEEENS4_23SM90_TMA_LOAD_MULTICASTENS4_14ComposedLayoutINS4_7SwizzleILi3ELi4ELi3EEENS4_18smem_ptr_flag_bitsILi16EEENSV_INS5_IJNSA_ILi8EEESH_EEENS5_IJSH_SC_EEEEEEEvNS4_8identityES14_NS15_IS17_S19_NSV_INS5_IJSH_S1A_EEENS5_IJSC_SH_EEEEEEEvS1F_EENS_8epilogue10collective6detail29Sm90TmaWarpSpecializedAdapterINS1M_15DefaultEpilogueISJ_SK_SK_NS1L_6thread17LinearCombinationISJ_Li1EffLNS1Q_9ScaleType4KindE0ELNS_15FloatRoundStyleE2ESJ_EENS1_15EpilogueDefaultEEEEEvvEEEEvNT_6ParamsE,"a",@progbits
	.sectionflags	@""
	.align	4
.nv.constant0._ZN7cutlass13device_kernelINS_4gemm6kernel13GemmUniversalIN4cute5tupleIJiiiiEEENS1_10collective13CollectiveMmaINS1_34MainloopSm90TmaGmmaWarpSpecializedILi4ENS5_IJNS4_1CILi4EEESB_NSA_ILi1EEEEEENS1_35KernelTmaWarpSpecializedCooperativeEEENS5_IJNSA_ILi128EEESG_NSA_ILi64EEEEEENS_6half_tENS5_IJlSC_lEEESJ_NS5_IJSC_llEEENS4_8TiledMMAINS4_8MMA_AtomIJNS4_4SM904GMMA26MMA_64x128x16_F32F16F16_SSILNSP_5MajorE0ELSR_1ELNSP_7ScaleInE1ELSS_1EEEEEENS4_6LayoutINS5_IJNSA_ILi2EEESC_SC_EEENS5_IJSC_NSA_ILi0EEESY_EEEEENS5_IJNS4_10UnderscoreES11_S11_EEEEENS4_23SM90_TMA_LOAD_MULTICASTENS4_14ComposedLayoutINS4_7SwizzleILi3ELi4ELi3EEENS4_18smem_ptr_flag_bitsILi16EEENSV_INS5_IJNSA_ILi8EEESH_EEENS5_IJSH_SC_EEEEEEEvNS4_8identityES14_NS15_IS17_S19_NSV_INS5_IJSH_S1A_EEENS5_IJSC_SH_EEEEEEEvS1F_EENS_8epilogue10collective6detail29Sm90TmaWarpSpecializedAdapterINS1M_15DefaultEpilogueISJ_SK_SK_NS1L_6thread17LinearCombinationISJ_Li1EffLNS1Q_9ScaleType4KindE0ELNS_15FloatRoundStyleE2ESJ_EENS1_15EpilogueDefaultEEEEEvvEEEEvNT_6ParamsE:
	.zero		1664


//--------------------- SYMBOLS --------------------------

	.type		.nv.reservedSmem.offset0,@object
	.size		.nv.reservedSmem.offset0,0x4
	.type		__assertfail,@function
